//
// Generated by NVIDIA NVVM Compiler
//
// Compiler Build ID: CL-36424714
// Cuda compilation tools, release 13.0, V13.0.88
// Based on NVVM 20.0.0
//

.version 9.0
.target sm_100
.address_size 64

	// .globl	jsmn_parse
.global .align 1 .b8 _ZN34_INTERNAL_5e1be615_4_k_cu_222ec9db4cuda3std3__45__cpo5beginE[1];
.global .align 1 .b8 _ZN34_INTERNAL_5e1be615_4_k_cu_222ec9db4cuda3std3__45__cpo3endE[1];
.global .align 1 .b8 _ZN34_INTERNAL_5e1be615_4_k_cu_222ec9db4cuda3std3__45__cpo6cbeginE[1];
.global .align 1 .b8 _ZN34_INTERNAL_5e1be615_4_k_cu_222ec9db4cuda3std3__45__cpo4cendE[1];
.global .align 1 .b8 _ZN34_INTERNAL_5e1be615_4_k_cu_222ec9db4cuda3std3__45__cpo6rbeginE[1];
.global .align 1 .b8 _ZN34_INTERNAL_5e1be615_4_k_cu_222ec9db4cuda3std3__45__cpo4rendE[1];
.global .align 1 .b8 _ZN34_INTERNAL_5e1be615_4_k_cu_222ec9db4cuda3std3__45__cpo7crbeginE[1];
.global .align 1 .b8 _ZN34_INTERNAL_5e1be615_4_k_cu_222ec9db4cuda3std3__45__cpo5crendE[1];
.global .align 1 .b8 _ZN34_INTERNAL_5e1be615_4_k_cu_222ec9db4cuda3std3__436_GLOBAL__N__5e1be615_4_k_cu_222ec9db6ignoreE[1];
.global .align 1 .b8 _ZN34_INTERNAL_5e1be615_4_k_cu_222ec9db4cuda3std3__419piecewise_constructE[1];
.global .align 1 .b8 _ZN34_INTERNAL_5e1be615_4_k_cu_222ec9db4cuda3std3__48in_placeE[1];
.global .align 1 .b8 _ZN34_INTERNAL_5e1be615_4_k_cu_222ec9db4cuda3std3__420unreachable_sentinelE[1];
.global .align 1 .b8 _ZN34_INTERNAL_5e1be615_4_k_cu_222ec9db4cuda3std3__47nulloptE[1];
.global .align 1 .b8 _ZN34_INTERNAL_5e1be615_4_k_cu_222ec9db4cuda3std3__48unexpectE[1];
.global .align 1 .b8 _ZN34_INTERNAL_5e1be615_4_k_cu_222ec9db4cuda3std6ranges3__45__cpo4swapE[1];
.global .align 1 .b8 _ZN34_INTERNAL_5e1be615_4_k_cu_222ec9db4cuda3std6ranges3__45__cpo9iter_moveE[1];
.global .align 1 .b8 _ZN34_INTERNAL_5e1be615_4_k_cu_222ec9db4cuda3std6ranges3__45__cpo5beginE[1];
.global .align 1 .b8 _ZN34_INTERNAL_5e1be615_4_k_cu_222ec9db4cuda3std6ranges3__45__cpo3endE[1];
.global .align 1 .b8 _ZN34_INTERNAL_5e1be615_4_k_cu_222ec9db4cuda3std6ranges3__45__cpo6cbeginE[1];
.global .align 1 .b8 _ZN34_INTERNAL_5e1be615_4_k_cu_222ec9db4cuda3std6ranges3__45__cpo4cendE[1];
.global .align 1 .b8 _ZN34_INTERNAL_5e1be615_4_k_cu_222ec9db4cuda3std6ranges3__45__cpo7advanceE[1];
.global .align 1 .b8 _ZN34_INTERNAL_5e1be615_4_k_cu_222ec9db4cuda3std6ranges3__45__cpo9iter_swapE[1];
.global .align 1 .b8 _ZN34_INTERNAL_5e1be615_4_k_cu_222ec9db4cuda3std6ranges3__45__cpo4nextE[1];
.global .align 1 .b8 _ZN34_INTERNAL_5e1be615_4_k_cu_222ec9db4cuda3std6ranges3__45__cpo4prevE[1];
.global .align 1 .b8 _ZN34_INTERNAL_5e1be615_4_k_cu_222ec9db4cuda3std6ranges3__45__cpo4dataE[1];
.global .align 1 .b8 _ZN34_INTERNAL_5e1be615_4_k_cu_222ec9db4cuda3std6ranges3__45__cpo5cdataE[1];
.global .align 1 .b8 _ZN34_INTERNAL_5e1be615_4_k_cu_222ec9db4cuda3std6ranges3__45__cpo4sizeE[1];
.global .align 1 .b8 _ZN34_INTERNAL_5e1be615_4_k_cu_222ec9db4cuda3std6ranges3__45__cpo5ssizeE[1];
.global .align 1 .b8 _ZN34_INTERNAL_5e1be615_4_k_cu_222ec9db4cuda3std6ranges3__45__cpo8distanceE[1];
.global .align 1 .b8 _ZN34_INTERNAL_5e1be615_4_k_cu_222ec9db6thrust24THRUST_300001_SM_1000_NS8cuda_cub3parE[1];
.global .align 1 .b8 _ZN34_INTERNAL_5e1be615_4_k_cu_222ec9db6thrust24THRUST_300001_SM_1000_NS8cuda_cub10par_nosyncE[1];
.global .align 1 .b8 _ZN34_INTERNAL_5e1be615_4_k_cu_222ec9db6thrust24THRUST_300001_SM_1000_NS6system6detail10sequential3seqE[1];
.global .align 1 .b8 _ZN34_INTERNAL_5e1be615_4_k_cu_222ec9db6thrust24THRUST_300001_SM_1000_NS6system3cpp3parE[1];
.global .align 1 .b8 _ZN34_INTERNAL_5e1be615_4_k_cu_222ec9db6thrust24THRUST_300001_SM_1000_NS12placeholders2_1E[1];
.global .align 1 .b8 _ZN34_INTERNAL_5e1be615_4_k_cu_222ec9db6thrust24THRUST_300001_SM_1000_NS12placeholders2_2E[1];
.global .align 1 .b8 _ZN34_INTERNAL_5e1be615_4_k_cu_222ec9db6thrust24THRUST_300001_SM_1000_NS12placeholders2_3E[1];
.global .align 1 .b8 _ZN34_INTERNAL_5e1be615_4_k_cu_222ec9db6thrust24THRUST_300001_SM_1000_NS12placeholders2_4E[1];
.global .align 1 .b8 _ZN34_INTERNAL_5e1be615_4_k_cu_222ec9db6thrust24THRUST_300001_SM_1000_NS12placeholders2_5E[1];
.global .align 1 .b8 _ZN34_INTERNAL_5e1be615_4_k_cu_222ec9db6thrust24THRUST_300001_SM_1000_NS12placeholders2_6E[1];
.global .align 1 .b8 _ZN34_INTERNAL_5e1be615_4_k_cu_222ec9db6thrust24THRUST_300001_SM_1000_NS12placeholders2_7E[1];
.global .align 1 .b8 _ZN34_INTERNAL_5e1be615_4_k_cu_222ec9db6thrust24THRUST_300001_SM_1000_NS12placeholders2_8E[1];
.global .align 1 .b8 _ZN34_INTERNAL_5e1be615_4_k_cu_222ec9db6thrust24THRUST_300001_SM_1000_NS12placeholders2_9E[1];
.global .align 1 .b8 _ZN34_INTERNAL_5e1be615_4_k_cu_222ec9db6thrust24THRUST_300001_SM_1000_NS12placeholders3_10E[1];
.global .align 1 .b8 _ZN34_INTERNAL_5e1be615_4_k_cu_222ec9db6thrust24THRUST_300001_SM_1000_NS3seqE[1];
.global .align 1 .b8 _ZN34_INTERNAL_5e1be615_4_k_cu_222ec9db6thrust24THRUST_300001_SM_1000_NS6deviceE[1];

.visible .entry jsmn_parse(
	.param .u64 .ptr .align 1 jsmn_parse_param_0,
	.param .u64 .ptr .align 1 jsmn_parse_param_1,
	.param .u64 .ptr .align 1 jsmn_parse_param_2,
	.param .u64 .ptr .align 1 jsmn_parse_param_3,
	.param .u32 jsmn_parse_param_4,
	.param .u32 jsmn_parse_param_5,
	.param .u64 .ptr .align 1 jsmn_parse_param_6
)
{
	.reg .pred 	%p<104>;
	.reg .b16 	%rs<36>;
	.reg .b32 	%r<147>;
	.reg .b64 	%rd<99>;

	ld.param.u64 	%rd17, [jsmn_parse_param_0];
	ld.param.u64 	%rd18, [jsmn_parse_param_1];
	ld.param.u64 	%rd19, [jsmn_parse_param_2];
	ld.param.u64 	%rd20, [jsmn_parse_param_3];
	ld.param.u32 	%r56, [jsmn_parse_param_4];
	ld.param.u32 	%r57, [jsmn_parse_param_5];
	ld.param.u64 	%rd21, [jsmn_parse_param_6];
	cvta.to.global.u64 	%rd1, %rd21;
	mov.u32 	%r58, %ctaid.x;
	mov.u32 	%r59, %ntid.x;
	mov.u32 	%r1, %tid.x;
	mad.lo.s32 	%r2, %r58, %r59, %r1;
	setp.ge.s32 	%p1, %r2, %r57;
	@%p1 bra 	$L__BB0_116;
	cvta.to.global.u64 	%rd22, %rd18;
	cvta.to.global.u64 	%rd23, %rd19;
	cvta.to.global.u64 	%rd24, %rd17;
	cvta.to.global.u64 	%rd25, %rd20;
	mul.wide.s32 	%rd26, %r2, 12;
	add.s64 	%rd2, %rd24, %rd26;
	mul.wide.s32 	%rd27, %r2, 8;
	add.s64 	%rd28, %rd22, %rd27;
	ld.global.u64 	%rd3, [%rd28];
	add.s64 	%rd29, %rd23, %rd27;
	ld.global.u64 	%rd4, [%rd29];
	mul.lo.s32 	%r60, %r56, %r2;
	mul.wide.u32 	%rd30, %r60, 16;
	add.s64 	%rd5, %rd25, %rd30;
	ld.global.u32 	%r144, [%rd2+4];
	ld.global.u32 	%r5, [%rd2];
	cvt.u64.u32 	%rd31, %r5;
	setp.le.u64 	%p2, %rd4, %rd31;
	@%p2 bra 	$L__BB0_109;
$L__BB0_2:
	cvt.u64.u32 	%rd6, %r5;
	add.s64 	%rd32, %rd3, %rd6;
	ld.u8 	%rs7, [%rd32];
	setp.gt.s16 	%p3, %rs7, 43;
	@%p3 bra 	$L__BB0_23;
	setp.gt.s16 	%p11, %rs7, 12;
	@%p11 bra 	$L__BB0_6;
	add.s16 	%rs8, %rs7, -9;
	setp.lt.u16 	%p15, %rs8, 2;
	@%p15 bra 	$L__BB0_108;
	setp.eq.s16 	%p16, %rs7, 0;
	@%p16 bra 	$L__BB0_109;
	bra.uni 	$L__BB0_27;
$L__BB0_6:
	setp.eq.s16 	%p12, %rs7, 13;
	@%p12 bra 	$L__BB0_108;
	setp.eq.s16 	%p13, %rs7, 32;
	@%p13 bra 	$L__BB0_108;
	setp.eq.s16 	%p14, %rs7, 34;
	@%p14 bra 	$L__BB0_9;
	bra.uni 	$L__BB0_27;
$L__BB0_9:
	setp.ne.s32 	%p47, %r1, 0;
	@%p47 bra 	$L__BB0_11;
	// begin inline asm
	mov.u64 	%rd53, %clock64;
	// end inline asm
	ld.global.u32 	%r5, [%rd2];
$L__BB0_11:
	add.s32 	%r21, %r5, 1;
	st.global.u32 	[%rd2], %r21;
	cvt.u64.u32 	%rd54, %r21;
	setp.le.u64 	%p48, %rd4, %rd54;
	mov.b32 	%r93, -3;
	mov.u32 	%r138, %r93;
	@%p48 bra 	$L__BB0_81;
	mov.u32 	%r22, %r21;
$L__BB0_13:
	cvt.u64.u32 	%rd55, %r22;
	add.s64 	%rd56, %rd3, %rd55;
	ld.u8 	%rs9, [%rd56];
	setp.eq.s16 	%p49, %rs9, 92;
	@%p49 bra 	$L__BB0_60;
	setp.eq.s16 	%p50, %rs9, 0;
	mov.u32 	%r138, %r93;
	@%p50 bra 	$L__BB0_81;
	setp.ne.s16 	%p51, %rs9, 34;
	mov.u32 	%r137, %r22;
	@%p51 bra 	$L__BB0_80;
	setp.eq.s64 	%p78, %rd20, 0;
	@%p78 bra 	$L__BB0_19;
	ld.global.u32 	%r23, [%rd2+4];
	setp.le.u32 	%p79, %r56, %r23;
	mov.b32 	%r138, -1;
	@%p79 bra 	$L__BB0_81;
	add.s32 	%r103, %r23, 1;
	st.global.u32 	[%rd2+4], %r103;
	mul.wide.u32 	%rd70, %r23, 16;
	add.s64 	%rd71, %rd5, %rd70;
	mov.b32 	%r104, -1;
	st.global.u32 	[%rd71+8], %r104;
	st.global.u32 	[%rd71+4], %r104;
	mov.b32 	%r105, 0;
	st.global.u32 	[%rd71+12], %r105;
	ld.global.u32 	%r106, [%rd2];
	mov.b32 	%r107, 4;
	st.global.u32 	[%rd71], %r107;
	st.global.u32 	[%rd71+4], %r21;
	st.global.u32 	[%rd71+8], %r106;
	st.global.u32 	[%rd71+12], %r105;
$L__BB0_19:
	setp.eq.s64 	%p80, %rd20, 0;
	ld.global.u32 	%r35, [%rd2+8];
	setp.eq.s32 	%p81, %r35, -1;
	or.pred  	%p82, %p80, %p81;
	@%p82 bra 	$L__BB0_21;
	mul.wide.s32 	%rd72, %r35, 16;
	add.s64 	%rd73, %rd5, %rd72;
	ld.global.u32 	%r108, [%rd73+12];
	add.s32 	%r109, %r108, 1;
	st.global.u32 	[%rd73+12], %r109;
$L__BB0_21:
	add.s32 	%r144, %r144, 1;
	setp.ne.s32 	%p83, %r1, 0;
	@%p83 bra 	$L__BB0_108;
	// begin inline asm
	mov.u64 	%rd74, %clock64;
	// end inline asm
	bra.uni 	$L__BB0_108;
$L__BB0_23:
	setp.gt.s16 	%p4, %rs7, 92;
	@%p4 bra 	$L__BB0_29;
	setp.eq.s16 	%p8, %rs7, 44;
	@%p8 bra 	$L__BB0_83;
	setp.eq.s16 	%p9, %rs7, 58;
	@%p9 bra 	$L__BB0_82;
	setp.eq.s16 	%p10, %rs7, 91;
	@%p10 bra 	$L__BB0_32;
$L__BB0_27:
	setp.le.u64 	%p85, %rd4, %rd6;
	mov.u32 	%r141, %r5;
	@%p85 bra 	$L__BB0_101;
	mov.u32 	%r141, %r5;
	bra.uni 	$L__BB0_96;
$L__BB0_29:
	setp.eq.s16 	%p5, %rs7, 93;
	@%p5 bra 	$L__BB0_41;
	setp.eq.s16 	%p6, %rs7, 125;
	@%p6 bra 	$L__BB0_41;
	setp.ne.s16 	%p7, %rs7, 123;
	@%p7 bra 	$L__BB0_27;
$L__BB0_32:
	setp.ne.s32 	%p31, %r1, 0;
	@%p31 bra 	$L__BB0_34;
	// begin inline asm
	mov.u64 	%rd41, %clock64;
	// end inline asm
$L__BB0_34:
	setp.eq.s64 	%p32, %rd20, 0;
	add.s32 	%r144, %r144, 1;
	@%p32 bra 	$L__BB0_108;
	ld.global.u32 	%r8, [%rd2+4];
	setp.gt.u32 	%p33, %r56, %r8;
	@%p33 bra 	$L__BB0_37;
	mul.wide.s32 	%rd42, %r2, 4;
	add.s64 	%rd43, %rd1, %rd42;
	mov.b32 	%r74, -1;
	st.global.u32 	[%rd43], %r74;
	bra.uni 	$L__BB0_116;
$L__BB0_37:
	add.s32 	%r75, %r8, 1;
	st.global.u32 	[%rd2+4], %r75;
	mul.wide.u32 	%rd44, %r8, 16;
	add.s64 	%rd7, %rd5, %rd44;
	mov.b32 	%r76, -1;
	st.global.u32 	[%rd7+8], %r76;
	st.global.u32 	[%rd7+4], %r76;
	mov.b32 	%r77, 0;
	st.global.u32 	[%rd7+12], %r77;
	ld.global.u32 	%r9, [%rd2+8];
	setp.eq.s32 	%p34, %r9, -1;
	@%p34 bra 	$L__BB0_39;
	mul.wide.s32 	%rd45, %r9, 16;
	add.s64 	%rd46, %rd5, %rd45;
	ld.global.u32 	%r78, [%rd46+12];
	add.s32 	%r79, %r78, 1;
	st.global.u32 	[%rd46+12], %r79;
$L__BB0_39:
	setp.ne.s32 	%p35, %r1, 0;
	setp.eq.s16 	%p36, %rs7, 123;
	selp.b32 	%r80, 1, 2, %p36;
	st.global.u32 	[%rd7], %r80;
	ld.global.u32 	%r81, [%rd2];
	st.global.u32 	[%rd7+4], %r81;
	ld.global.u32 	%r82, [%rd2+4];
	add.s32 	%r83, %r82, -1;
	st.global.u32 	[%rd2+8], %r83;
	@%p35 bra 	$L__BB0_108;
	// begin inline asm
	mov.u64 	%rd47, %clock64;
	// end inline asm
	bra.uni 	$L__BB0_108;
$L__BB0_41:
	setp.eq.s64 	%p17, %rd20, 0;
	@%p17 bra 	$L__BB0_108;
	setp.ne.s32 	%p18, %r1, 0;
	@%p18 bra 	$L__BB0_44;
	// begin inline asm
	mov.u64 	%rd33, %clock64;
	// end inline asm
$L__BB0_44:
	ld.global.u32 	%r131, [%rd2+4];
	add.s32 	%r133, %r131, -1;
	setp.lt.s32 	%p19, %r133, 0;
	@%p19 bra 	$L__BB0_52;
	mov.u32 	%r129, %r133;
	mov.u32 	%r130, %r131;
$L__BB0_46:
	mov.u32 	%r12, %r129;
	mul.wide.u32 	%rd34, %r12, 16;
	add.s64 	%rd8, %rd5, %rd34;
	ld.global.u32 	%r61, [%rd8+4];
	setp.eq.s32 	%p20, %r61, -1;
	@%p20 bra 	$L__BB0_51;
	ld.global.u32 	%r62, [%rd8+8];
	setp.ne.s32 	%p21, %r62, -1;
	@%p21 bra 	$L__BB0_51;
	ld.global.u32 	%r63, [%rd8];
	setp.eq.s16 	%p22, %rs7, 125;
	selp.b32 	%r64, 1, 2, %p22;
	setp.eq.s32 	%p23, %r63, %r64;
	@%p23 bra 	$L__BB0_50;
	mul.wide.s32 	%rd35, %r2, 4;
	add.s64 	%rd36, %rd1, %rd35;
	mov.b32 	%r65, -2;
	st.global.u32 	[%rd36], %r65;
	bra.uni 	$L__BB0_116;
$L__BB0_50:
	mov.b32 	%r66, -1;
	st.global.u32 	[%rd2+8], %r66;
	ld.global.u32 	%r67, [%rd2];
	add.s32 	%r68, %r67, 1;
	st.global.u32 	[%rd8+8], %r68;
	mov.u32 	%r131, %r130;
	mov.u32 	%r133, %r12;
	bra.uni 	$L__BB0_52;
$L__BB0_51:
	add.s32 	%r129, %r12, -1;
	setp.ne.s32 	%p24, %r12, 0;
	mov.b32 	%r133, -1;
	mov.b32 	%r131, 0;
	mov.u32 	%r130, %r12;
	@%p24 bra 	$L__BB0_46;
$L__BB0_52:
	setp.eq.s32 	%p25, %r131, 0;
	@%p25 bra 	$L__BB0_117;
	setp.lt.s32 	%p26, %r133, 0;
	@%p26 bra 	$L__BB0_58;
$L__BB0_54:
	mul.wide.u32 	%rd37, %r133, 16;
	add.s64 	%rd9, %rd5, %rd37;
	ld.global.u32 	%r71, [%rd9+4];
	setp.eq.s32 	%p27, %r71, -1;
	@%p27 bra 	$L__BB0_57;
	ld.global.u32 	%r72, [%rd9+8];
	setp.ne.s32 	%p28, %r72, -1;
	@%p28 bra 	$L__BB0_57;
	st.global.u32 	[%rd2+8], %r133;
	bra.uni 	$L__BB0_58;
$L__BB0_57:
	add.s32 	%r18, %r133, -1;
	setp.ne.s32 	%p29, %r133, 0;
	mov.u32 	%r133, %r18;
	@%p29 bra 	$L__BB0_54;
$L__BB0_58:
	setp.ne.s32 	%p30, %r1, 0;
	@%p30 bra 	$L__BB0_108;
	// begin inline asm
	mov.u64 	%rd38, %clock64;
	// end inline asm
	bra.uni 	$L__BB0_108;
$L__BB0_60:
	add.s32 	%r24, %r22, 1;
	cvt.u64.u32 	%rd10, %r24;
	setp.le.u64 	%p52, %rd4, %rd10;
	mov.u32 	%r137, %r22;
	@%p52 bra 	$L__BB0_80;
	st.global.u32 	[%rd2], %r24;
	add.s64 	%rd58, %rd3, %rd10;
	ld.u8 	%rs10, [%rd58];
	mov.b32 	%r138, -2;
	add.s16 	%rs11, %rs10, -98;
	cvt.u64.u16 	%rd57, %rs11;
	setp.gt.u16 	%p53, %rs11, 19;
	@%p53 bra 	$L__BB0_62;
	bra.uni 	$L__BB0_64;
$L__BB0_62:
	add.s16 	%rs12, %rs10, -34;
	cvt.u64.u16 	%rd59, %rs12;
	setp.gt.u16 	%p54, %rs12, 58;
	@%p54 bra 	$L__BB0_81;
	cvt.u32.u64 	%r96, %rd59;
	mov.b64 	%rd60, 1;
	shl.b64 	%rd61, %rd60, %r96;
	and.b64  	%rd62, %rd61, 288230376151719937;
	setp.ne.s64 	%p55, %rd62, 0;
	mov.u32 	%r137, %r24;
	@%p55 bra 	$L__BB0_80;
	bra.uni 	$L__BB0_81;
$L__BB0_64:
	cvt.u32.u64 	%r97, %rd57;
	mov.b64 	%rd63, 1;
	shl.b64 	%rd64, %rd63, %r97;
	and.b64  	%rd65, %rd64, 331793;
	setp.ne.s64 	%p56, %rd65, 0;
	mov.u32 	%r137, %r24;
	@%p56 bra 	$L__BB0_80;
	setp.eq.s64 	%p57, %rd57, 19;
	@%p57 bra 	$L__BB0_66;
	bra.uni 	$L__BB0_62;
$L__BB0_66:
	add.s32 	%r136, %r22, 2;
	st.global.u32 	[%rd2], %r136;
	cvt.u64.u32 	%rd11, %r136;
	setp.le.u64 	%p58, %rd4, %rd11;
	@%p58 bra 	$L__BB0_79;
	add.s64 	%rd66, %rd3, %rd11;
	ld.u8 	%rs2, [%rd66];
	setp.eq.s16 	%p59, %rs2, 0;
	@%p59 bra 	$L__BB0_79;
	add.s16 	%rs13, %rs2, -58;
	and.b16  	%rs14, %rs13, 255;
	setp.lt.u16 	%p60, %rs14, 246;
	and.b16  	%rs15, %rs2, 223;
	add.s16 	%rs16, %rs15, -71;
	and.b16  	%rs17, %rs16, 255;
	setp.lt.u16 	%p61, %rs17, 250;
	and.pred  	%p62, %p60, %p61;
	@%p62 bra 	$L__BB0_81;
	add.s32 	%r136, %r22, 3;
	st.global.u32 	[%rd2], %r136;
	cvt.u64.u32 	%rd12, %r136;
	setp.le.u64 	%p63, %rd4, %rd12;
	@%p63 bra 	$L__BB0_79;
	add.s64 	%rd67, %rd3, %rd12;
	ld.u8 	%rs3, [%rd67];
	setp.eq.s16 	%p64, %rs3, 0;
	@%p64 bra 	$L__BB0_79;
	add.s16 	%rs18, %rs3, -58;
	and.b16  	%rs19, %rs18, 255;
	setp.lt.u16 	%p65, %rs19, 246;
	and.b16  	%rs20, %rs3, 223;
	add.s16 	%rs21, %rs20, -71;
	and.b16  	%rs22, %rs21, 255;
	setp.lt.u16 	%p66, %rs22, 250;
	and.pred  	%p67, %p65, %p66;
	@%p67 bra 	$L__BB0_81;
	add.s32 	%r136, %r22, 4;
	st.global.u32 	[%rd2], %r136;
	cvt.u64.u32 	%rd13, %r136;
	setp.le.u64 	%p68, %rd4, %rd13;
	@%p68 bra 	$L__BB0_79;
	add.s64 	%rd68, %rd3, %rd13;
	ld.u8 	%rs4, [%rd68];
	setp.eq.s16 	%p69, %rs4, 0;
	@%p69 bra 	$L__BB0_79;
	add.s16 	%rs23, %rs4, -58;
	and.b16  	%rs24, %rs23, 255;
	setp.lt.u16 	%p70, %rs24, 246;
	and.b16  	%rs25, %rs4, 223;
	add.s16 	%rs26, %rs25, -71;
	and.b16  	%rs27, %rs26, 255;
	setp.lt.u16 	%p71, %rs27, 250;
	and.pred  	%p72, %p70, %p71;
	@%p72 bra 	$L__BB0_81;
	add.s32 	%r136, %r22, 5;
	st.global.u32 	[%rd2], %r136;
	cvt.u64.u32 	%rd14, %r136;
	setp.le.u64 	%p73, %rd4, %rd14;
	@%p73 bra 	$L__BB0_79;
	add.s64 	%rd69, %rd3, %rd14;
	ld.u8 	%rs5, [%rd69];
	setp.eq.s16 	%p74, %rs5, 0;
	@%p74 bra 	$L__BB0_79;
	add.s16 	%rs28, %rs5, -58;
	and.b16  	%rs29, %rs28, 255;
	setp.lt.u16 	%p75, %rs29, 246;
	and.b16  	%rs30, %rs5, 223;
	add.s16 	%rs31, %rs30, -71;
	and.b16  	%rs32, %rs31, 255;
	setp.lt.u16 	%p76, %rs32, 250;
	and.pred  	%p77, %p75, %p76;
	@%p77 bra 	$L__BB0_81;
	add.s32 	%r136, %r22, 6;
$L__BB0_79:
	add.s32 	%r137, %r136, -1;
$L__BB0_80:
	add.s32 	%r22, %r137, 1;
	st.global.u32 	[%rd2], %r22;
	cvt.u64.u32 	%rd75, %r22;
	setp.gt.u64 	%p84, %rd4, %rd75;
	mov.u32 	%r138, %r93;
	@%p84 bra 	$L__BB0_13;
$L__BB0_81:
	st.global.u32 	[%rd2], %r5;
	mul.wide.s32 	%rd76, %r2, 4;
	add.s64 	%rd77, %rd1, %rd76;
	st.global.u32 	[%rd77], %r138;
	bra.uni 	$L__BB0_116;
$L__BB0_82:
	ld.global.u32 	%r84, [%rd2+4];
	add.s32 	%r85, %r84, -1;
	st.global.u32 	[%rd2+8], %r85;
	bra.uni 	$L__BB0_108;
$L__BB0_83:
	setp.ne.s32 	%p37, %r1, 0;
	@%p37 bra 	$L__BB0_85;
	// begin inline asm
	mov.u64 	%rd48, %clock64;
	// end inline asm
$L__BB0_85:
	setp.eq.s64 	%p38, %rd20, 0;
	@%p38 bra 	$L__BB0_94;
	ld.global.u32 	%r37, [%rd2+8];
	setp.eq.s32 	%p39, %r37, -1;
	@%p39 bra 	$L__BB0_94;
	mul.wide.s32 	%rd49, %r37, 16;
	add.s64 	%rd50, %rd5, %rd49;
	ld.global.u32 	%r86, [%rd50];
	add.s32 	%r87, %r86, -1;
	setp.lt.u32 	%p40, %r87, 2;
	@%p40 bra 	$L__BB0_94;
	ld.global.u32 	%r88, [%rd2+4];
	add.s32 	%r139, %r88, -1;
	setp.lt.s32 	%p41, %r139, 0;
	@%p41 bra 	$L__BB0_94;
$L__BB0_89:
	mov.u32 	%r39, %r139;
	mul.wide.u32 	%rd51, %r39, 16;
	add.s64 	%rd15, %rd5, %rd51;
	ld.global.u32 	%r89, [%rd15];
	add.s32 	%r90, %r89, -1;
	setp.gt.u32 	%p42, %r90, 1;
	@%p42 bra 	$L__BB0_93;
	ld.global.u32 	%r91, [%rd15+4];
	setp.eq.s32 	%p43, %r91, -1;
	@%p43 bra 	$L__BB0_93;
	ld.global.u32 	%r92, [%rd15+8];
	setp.ne.s32 	%p44, %r92, -1;
	@%p44 bra 	$L__BB0_93;
	st.global.u32 	[%rd2+8], %r39;
	bra.uni 	$L__BB0_94;
$L__BB0_93:
	add.s32 	%r139, %r39, -1;
	setp.ne.s32 	%p45, %r39, 0;
	@%p45 bra 	$L__BB0_89;
$L__BB0_94:
	setp.ne.s32 	%p46, %r1, 0;
	@%p46 bra 	$L__BB0_108;
	// begin inline asm
	mov.u64 	%rd52, %clock64;
	// end inline asm
	bra.uni 	$L__BB0_108;
$L__BB0_96:
	cvt.u64.u32 	%rd79, %r141;
	add.s64 	%rd80, %rd3, %rd79;
	ld.u8 	%rs33, [%rd80];
	cvt.u64.u16 	%rd78, %rs33;
	setp.gt.u16 	%p86, %rs33, 58;
	@%p86 bra 	$L__BB0_97;
	bra.uni 	$L__BB0_118;
$L__BB0_97:
	setp.eq.s16 	%p88, %rs33, 93;
	@%p88 bra 	$L__BB0_101;
	setp.eq.s16 	%p89, %rs33, 125;
	@%p89 bra 	$L__BB0_101;
	add.s16 	%rs34, %rs33, -127;
	and.b16  	%rs35, %rs34, 255;
	setp.lt.u16 	%p90, %rs35, 161;
	mov.b32 	%r142, -2;
	@%p90 bra 	$L__BB0_119;
	add.s32 	%r141, %r141, 1;
	st.global.u32 	[%rd2], %r141;
	cvt.u64.u32 	%rd84, %r141;
	setp.gt.u64 	%p91, %rd4, %rd84;
	@%p91 bra 	$L__BB0_96;
$L__BB0_101:
	setp.eq.s64 	%p92, %rd20, 0;
	@%p92 bra 	$L__BB0_104;
	ld.global.u32 	%r44, [%rd2+4];
	setp.le.u32 	%p93, %r56, %r44;
	mov.b32 	%r142, -1;
	@%p93 bra 	$L__BB0_119;
	add.s32 	%r114, %r44, 1;
	st.global.u32 	[%rd2+4], %r114;
	mul.wide.u32 	%rd85, %r44, 16;
	add.s64 	%rd86, %rd5, %rd85;
	mov.b32 	%r115, -1;
	st.global.u32 	[%rd86+8], %r115;
	st.global.u32 	[%rd86+4], %r115;
	mov.b32 	%r116, 0;
	st.global.u32 	[%rd86+12], %r116;
	ld.global.u32 	%r117, [%rd2];
	mov.b32 	%r118, 8;
	st.global.u32 	[%rd86], %r118;
	st.global.u32 	[%rd86+4], %r5;
	st.global.u32 	[%rd86+8], %r117;
	st.global.u32 	[%rd86+12], %r116;
	ld.global.u32 	%r141, [%rd2];
$L__BB0_104:
	setp.eq.s64 	%p94, %rd20, 0;
	add.s32 	%r119, %r141, -1;
	st.global.u32 	[%rd2], %r119;
	ld.global.u32 	%r48, [%rd2+8];
	setp.eq.s32 	%p95, %r48, -1;
	or.pred  	%p96, %p94, %p95;
	@%p96 bra 	$L__BB0_106;
	mul.wide.s32 	%rd87, %r48, 16;
	add.s64 	%rd88, %rd5, %rd87;
	ld.global.u32 	%r120, [%rd88+12];
	add.s32 	%r121, %r120, 1;
	st.global.u32 	[%rd88+12], %r121;
$L__BB0_106:
	add.s32 	%r144, %r144, 1;
	setp.ne.s32 	%p97, %r1, 0;
	@%p97 bra 	$L__BB0_108;
	// begin inline asm
	mov.u64 	%rd89, %clock64;
	// end inline asm
$L__BB0_108:
	ld.global.u32 	%r122, [%rd2];
	add.s32 	%r5, %r122, 1;
	st.global.u32 	[%rd2], %r5;
	cvt.u64.u32 	%rd90, %r5;
	setp.gt.u64 	%p98, %rd4, %rd90;
	@%p98 bra 	$L__BB0_2;
$L__BB0_109:
	setp.eq.s64 	%p99, %rd20, 0;
	@%p99 bra 	$L__BB0_115;
	ld.global.u32 	%r123, [%rd2+4];
	add.s32 	%r146, %r123, -1;
	setp.lt.s32 	%p100, %r146, 0;
	@%p100 bra 	$L__BB0_115;
$L__BB0_111:
	mul.wide.u32 	%rd91, %r146, 16;
	add.s64 	%rd92, %rd5, %rd91;
	add.s64 	%rd16, %rd92, 4;
	ld.global.u32 	%r124, [%rd92+4];
	setp.eq.s32 	%p101, %r124, -1;
	@%p101 bra 	$L__BB0_114;
	ld.global.u32 	%r125, [%rd16+4];
	setp.ne.s32 	%p102, %r125, -1;
	@%p102 bra 	$L__BB0_114;
	mul.wide.s32 	%rd93, %r2, 4;
	add.s64 	%rd94, %rd1, %rd93;
	mov.b32 	%r126, -3;
	st.global.u32 	[%rd94], %r126;
	bra.uni 	$L__BB0_116;
$L__BB0_114:
	add.s32 	%r55, %r146, -1;
	setp.ne.s32 	%p103, %r146, 0;
	mov.u32 	%r146, %r55;
	@%p103 bra 	$L__BB0_111;
$L__BB0_115:
	mul.wide.s32 	%rd95, %r2, 4;
	add.s64 	%rd96, %rd1, %rd95;
	st.global.u32 	[%rd96], %r144;
$L__BB0_116:
	ret;
$L__BB0_117:
	mul.wide.s32 	%rd39, %r2, 4;
	add.s64 	%rd40, %rd1, %rd39;
	mov.b32 	%r73, -2;
	st.global.u32 	[%rd40], %r73;
	bra.uni 	$L__BB0_116;
$L__BB0_118:
	cvt.u32.u64 	%r111, %rd78;
	mov.b64 	%rd81, 1;
	shl.b64 	%rd82, %rd81, %r111;
	and.b64  	%rd83, %rd82, 288247972632733185;
	setp.ne.s64 	%p87, %rd83, 0;
	@%p87 bra 	$L__BB0_101;
	bra.uni 	$L__BB0_97;
$L__BB0_119:
	st.global.u32 	[%rd2], %r5;
	mul.wide.s32 	%rd97, %r2, 4;
	add.s64 	%rd98, %rd1, %rd97;
	st.global.u32 	[%rd98], %r142;
	bra.uni 	$L__BB0_116;

}
	// .globl	jsmn_init
.visible .entry jsmn_init(
	.param .u64 .ptr .align 1 jsmn_init_param_0,
	.param .u32 jsmn_init_param_1
)
{
	.reg .pred 	%p<7>;
	.reg .b32 	%r<35>;
	.reg .b64 	%rd<12>;

	ld.param.u64 	%rd3, [jsmn_init_param_0];
	ld.param.u32 	%r12, [jsmn_init_param_1];
	cvta.to.global.u64 	%rd1, %rd3;
	mov.u32 	%r13, %ctaid.x;
	mov.u32 	%r14, %ntid.x;
	mov.u32 	%r15, %tid.x;
	mad.lo.s32 	%r33, %r13, %r14, %r15;
	mov.u32 	%r16, %nctaid.x;
	mul.lo.s32 	%r2, %r14, %r16;
	setp.ge.s32 	%p1, %r33, %r12;
	@%p1 bra 	$L__BB1_7;
	add.s32 	%r17, %r33, %r2;
	max.s32 	%r18, %r12, %r17;
	setp.lt.s32 	%p2, %r17, %r12;
	selp.u32 	%r19, 1, 0, %p2;
	add.s32 	%r20, %r17, %r19;
	sub.s32 	%r21, %r18, %r20;
	div.u32 	%r22, %r21, %r2;
	add.s32 	%r3, %r22, %r19;
	and.b32  	%r23, %r3, 3;
	setp.eq.s32 	%p3, %r23, 3;
	@%p3 bra 	$L__BB1_4;
	add.s64 	%rd2, %rd1, 4;
	add.s32 	%r24, %r3, 1;
	and.b32  	%r25, %r24, 3;
	neg.s32 	%r31, %r25;
$L__BB1_3:
	.pragma "nounroll";
	mul.wide.s32 	%rd4, %r33, 12;
	add.s64 	%rd5, %rd2, %rd4;
	mov.b32 	%r26, 0;
	st.global.u32 	[%rd5+-4], %r26;
	st.global.u32 	[%rd5], %r26;
	mov.b32 	%r27, -1;
	st.global.u32 	[%rd5+4], %r27;
	add.s32 	%r33, %r33, %r2;
	add.s32 	%r31, %r31, 1;
	setp.ne.s32 	%p4, %r31, 0;
	@%p4 bra 	$L__BB1_3;
$L__BB1_4:
	setp.lt.u32 	%p5, %r3, 3;
	@%p5 bra 	$L__BB1_7;
	mul.wide.s32 	%rd8, %r2, 12;
	shl.b32 	%r30, %r2, 2;
$L__BB1_6:
	mul.wide.s32 	%rd6, %r33, 12;
	add.s64 	%rd7, %rd1, %rd6;
	mov.b32 	%r28, 0;
	st.global.u32 	[%rd7], %r28;
	st.global.u32 	[%rd7+4], %r28;
	mov.b32 	%r29, -1;
	st.global.u32 	[%rd7+8], %r29;
	add.s64 	%rd9, %rd7, %rd8;
	st.global.u32 	[%rd9], %r28;
	st.global.u32 	[%rd9+4], %r28;
	st.global.u32 	[%rd9+8], %r29;
	add.s64 	%rd10, %rd9, %rd8;
	st.global.u32 	[%rd10], %r28;
	st.global.u32 	[%rd10+4], %r28;
	st.global.u32 	[%rd10+8], %r29;
	add.s64 	%rd11, %rd10, %rd8;
	st.global.u32 	[%rd11], %r28;
	st.global.u32 	[%rd11+4], %r28;
	st.global.u32 	[%rd11+8], %r29;
	add.s32 	%r33, %r30, %r33;
	setp.lt.s32 	%p6, %r33, %r12;
	@%p6 bra 	$L__BB1_6;
$L__BB1_7:
	ret;

}
	// .globl	_ZN3cub18CUB_300001_SM_10006detail11EmptyKernelIvEEvv
.visible .entry _ZN3cub18CUB_300001_SM_10006detail11EmptyKernelIvEEvv()
{


	ret;

}


// ===== COMPILED SASS (sm_100) =====

	.target	sm_100

	.elftype	@"ET_EXEC"


//--------------------- .note.nv.tkinfo           --------------------------
	.section	.note.nv.tkinfo,"",@"SHT_NOTE"
	.sectionflags	@"SHF_NOTE_NV_TKINFO"
	.tkinfo
        /*0018*/ 	.word	0x00000002
        /*0030*/ 	.string	""
        /*0030*/ 	.string	"ptxas"
        /*0030*/ 	.string	"Cuda compilation tools, release 13.0, V13.0.88"
        /*0030*/ 	.string	"Build cuda_13.0.r13.0/compiler.36424714_0"
        /*0030*/ 	.string	"-arch sm_100 -m 64 "



//--------------------- .note.nv.cuinfo           --------------------------
	.section	.note.nv.cuinfo,"",@"SHT_NOTE"
	.sectionflags	@"SHF_NOTE_NV_CUINFO"
        /*0018*/ 	.short	0x0002
        /*001a*/ 	.short	0x0064
        /*001c*/ 	.short	0x0082
	.zero		2


//--------------------- .nv.info                  --------------------------
	.section	.nv.info,"",@"SHT_CUDA_INFO"
	.align	4


	//----- nvinfo : EIATTR_REGCOUNT
	.align		4
        /*0000*/ 	.byte	0x04, 0x2f
        /*0002*/ 	.short	(.L_46 - .L_45)
	.align		4
.L_45:
        /*0004*/ 	.word	index@(jsmn_parse)
        /*0008*/ 	.word	0x0000001c


	//----- nvinfo : EIATTR_FRAME_SIZE
	.align		4
.L_46:
        /*000c*/ 	.byte	0x04, 0x11
        /*000e*/ 	.short	(.L_48 - .L_47)
	.align		4
.L_47:
        /*0010*/ 	.word	index@(jsmn_parse)
        /*0014*/ 	.word	0x00000000


	//----- nvinfo : EIATTR_REGCOUNT
	.align		4
.L_48:
        /*0018*/ 	.byte	0x04, 0x2f
        /*001a*/ 	.short	(.L_50 - .L_49)
	.align		4
.L_49:
        /*001c*/ 	.word	index@(jsmn_init)
        /*0020*/ 	.word	0x00000012


	//----- nvinfo : EIATTR_FRAME_SIZE
	.align		4
.L_50:
        /*0024*/ 	.byte	0x04, 0x11
        /*0026*/ 	.short	(.L_52 - .L_51)
	.align		4
.L_51:
        /*0028*/ 	.word	index@(jsmn_init)
        /*002c*/ 	.word	0x00000000


	//----- nvinfo : EIATTR_REGCOUNT
	.align		4
.L_52:
        /*0030*/ 	.byte	0x04, 0x2f
        /*0032*/ 	.short	(.L_54 - .L_53)
	.align		4
.L_53:
        /*0034*/ 	.word	index@(_ZN3cub18CUB_300001_SM_10006detail11EmptyKernelIvEEvv)
        /*0038*/ 	.word	0x00000004


	//----- nvinfo : EIATTR_FRAME_SIZE
	.align		4
.L_54:
        /*003c*/ 	.byte	0x04, 0x11
        /*003e*/ 	.short	(.L_56 - .L_55)
	.align		4
.L_55:
        /*0040*/ 	.word	index@(_ZN3cub18CUB_300001_SM_10006detail11EmptyKernelIvEEvv)
        /*0044*/ 	.word	0x00000000


	//----- nvinfo : EIATTR_MIN_STACK_SIZE
	.align		4
.L_56:
        /*0048*/ 	.byte	0x04, 0x12
        /*004a*/ 	.short	(.L_58 - .L_57)
	.align		4
.L_57:
        /*004c*/ 	.word	index@(_ZN3cub18CUB_300001_SM_10006detail11EmptyKernelIvEEvv)
        /*0050*/ 	.word	0x00000000


	//----- nvinfo : EIATTR_MIN_STACK_SIZE
	.align		4
.L_58:
        /*0054*/ 	.byte	0x04, 0x12
        /*0056*/ 	.short	(.L_60 - .L_59)
	.align		4
.L_59:
        /*0058*/ 	.word	index@(jsmn_init)
        /*005c*/ 	.word	0x00000000


	//----- nvinfo : EIATTR_MIN_STACK_SIZE
	.align		4
.L_60:
        /*0060*/ 	.byte	0x04, 0x12
        /*0062*/ 	.short	(.L_62 - .L_61)
	.align		4
.L_61:
        /*0064*/ 	.word	index@(jsmn_parse)
        /*0068*/ 	.word	0x00000000
.L_62:


//--------------------- .nv.compat                --------------------------
	.section	.nv.compat,"",@"SHT_CUDA_COMPAT_INFO"
	.align	4
        /*0000*/ 	.byte	0x02, 0x09, 0x00, 0x00, 0x02, 0x02, 0x01, 0x00, 0x02, 0x05, 0x05, 0x00, 0x03, 0x07, 0x01, 0x01
        /*0010*/ 	.byte	0x02, 0x03, 0x00, 0x00, 0x02, 0x06, 0x01, 0x00, 0x04, 0x0b, 0x08, 0x00, 0x09, 0x00, 0x00, 0x00
        /*0020*/ 	.byte	0x00, 0x00, 0x00, 0x00


//--------------------- .nv.info._ZN3cub18CUB_300001_SM_10006detail11EmptyKernelIvEEvv --------------------------
	.section	.nv.info._ZN3cub18CUB_300001_SM_10006detail11EmptyKernelIvEEvv,"",@"SHT_CUDA_INFO"
	.sectionflags	@""
	.align	4


	//----- nvinfo : EIATTR_CUDA_API_VERSION
	.align		4
        /*0000*/ 	.byte	0x04, 0x37
        /*0002*/ 	.short	(.L_64 - .L_63)
.L_63:
        /*0004*/ 	.word	0x00000082


	//----- nvinfo : EIATTR_SPARSE_MMA_MASK
	.align		4
.L_64:
        /*0008*/ 	.byte	0x03, 0x50
        /*000a*/ 	.short	0x0000


	//----- nvinfo : EIATTR_MAXREG_COUNT
	.align		4
        /*000c*/ 	.byte	0x03, 0x1b
        /*000e*/ 	.short	0x00ff


	//----- nvinfo : EIATTR_MERCURY_ISA_VERSION
	.align		4
        /*0010*/ 	.byte	0x03, 0x5f
        /*0012*/ 	.short	0x0101


	//----- nvinfo : EIATTR_VRC_CTA_INIT_COUNT
	.align		4
        /*0014*/ 	.byte	0x02, 0x4a
	.zero		1
	.zero		1


	//----- nvinfo : EIATTR_EXIT_INSTR_OFFSETS
	.align		4
        /*0018*/ 	.byte	0x04, 0x1c
        /*001a*/ 	.short	(.L_66 - .L_65)


	//   ....[0]....
.L_65:
        /*001c*/ 	.word	0x00000010


	//----- nvinfo : EIATTR_SW_WAR
	.align		4
.L_66:
        /*0020*/ 	.byte	0x04, 0x36
        /*0022*/ 	.short	(.L_68 - .L_67)
.L_67:
        /*0024*/ 	.word	0x00000008
.L_68:


//--------------------- .nv.info.jsmn_init        --------------------------
	.section	.nv.info.jsmn_init,"",@"SHT_CUDA_INFO"
	.sectionflags	@""
	.align	4


	//----- nvinfo : EIATTR_CUDA_API_VERSION
	.align		4
        /*0000*/ 	.byte	0x04, 0x37
        /*0002*/ 	.short	(.L_70 - .L_69)
.L_69:
        /*0004*/ 	.word	0x00000082


	//----- nvinfo : EIATTR_KPARAM_INFO
	.align		4
.L_70:
        /*0008*/ 	.byte	0x04, 0x17
        /*000a*/ 	.short	(.L_72 - .L_71)
.L_71:
        /*000c*/ 	.word	0x00000000
        /*0010*/ 	.short	0x0001
        /*0012*/ 	.short	0x0008
        /*0014*/ 	.byte	0x00, 0xf0, 0x11, 0x00


	//----- nvinfo : EIATTR_KPARAM_INFO
	.align		4
.L_72:
        /*0018*/ 	.byte	0x04, 0x17
        /*001a*/ 	.short	(.L_74 - .L_73)
.L_73:
        /*001c*/ 	.word	0x00000000
        /*0020*/ 	.short	0x0000
        /*0022*/ 	.short	0x0000
        /*0024*/ 	.byte	0x00, 0xf5, 0x21, 0x00


	//----- nvinfo : EIATTR_SPARSE_MMA_MASK
	.align		4
.L_74:
        /*0028*/ 	.byte	0x03, 0x50
        /*002a*/ 	.short	0x0000


	//----- nvinfo : EIATTR_MAXREG_COUNT
	.align		4
        /*002c*/ 	.byte	0x03, 0x1b
        /*002e*/ 	.short	0x00ff


	//----- nvinfo : EIATTR_MERCURY_ISA_VERSION
	.align		4
        /*0030*/ 	.byte	0x03, 0x5f
        /*0032*/ 	.short	0x0101


	//----- nvinfo : EIATTR_VRC_CTA_INIT_COUNT
	.align		4
        /*0034*/ 	.byte	0x02, 0x4a
	.zero		1
	.zero		1


	//----- nvinfo : EIATTR_EXIT_INSTR_OFFSETS
	.align		4
        /*0038*/ 	.byte	0x04, 0x1c
        /*003a*/ 	.short	(.L_76 - .L_75)


	//   ....[0]....
.L_75:
        /*003c*/ 	.word	0x00000090


	//   ....[1]....
        /*0040*/ 	.word	0x000003b0


	//   ....[2]....
        /*0044*/ 	.word	0x00000500


	//----- nvinfo : EIATTR_CRS_STACK_SIZE
	.align		4
.L_76:
        /*0048*/ 	.byte	0x04, 0x1e
        /*004a*/ 	.short	(.L_78 - .L_77)
.L_77:
        /*004c*/ 	.word	0x00000000


	//----- nvinfo : EIATTR_CBANK_PARAM_SIZE
	.align		4
.L_78:
        /*0050*/ 	.byte	0x03, 0x19
        /*0052*/ 	.short	0x000c


	//----- nvinfo : EIATTR_PARAM_CBANK
	.align		4
        /*0054*/ 	.byte	0x04, 0x0a
        /*0056*/ 	.short	(.L_80 - .L_79)
	.align		4
.L_79:
        /*0058*/ 	.word	index@(.nv.constant0.jsmn_init)
        /*005c*/ 	.short	0x0380
        /*005e*/ 	.short	0x000c


	//----- nvinfo : EIATTR_SW_WAR
	.align		4
.L_80:
        /*0060*/ 	.byte	0x04, 0x36
        /*0062*/ 	.short	(.L_82 - .L_81)
.L_81:
        /*0064*/ 	.word	0x00000008
.L_82:


//--------------------- .nv.info.jsmn_parse       --------------------------
	.section	.nv.info.jsmn_parse,"",@"SHT_CUDA_INFO"
	.sectionflags	@""
	.align	4


	//----- nvinfo : EIATTR_CUDA_API_VERSION
	.align		4
        /*0000*/ 	.byte	0x04, 0x37
        /*0002*/ 	.short	(.L_84 - .L_83)
.L_83:
        /*0004*/ 	.word	0x00000082


	//----- nvinfo : EIATTR_KPARAM_INFO
	.align		4
.L_84:
        /*0008*/ 	.byte	0x04, 0x17
        /*000a*/ 	.short	(.L_86 - .L_85)
.L_85:
        /*000c*/ 	.word	0x00000000
        /*0010*/ 	.short	0x0006
        /*0012*/ 	.short	0x0028
        /*0014*/ 	.byte	0x00, 0xf5, 0x21, 0x00


	//----- nvinfo : EIATTR_KPARAM_INFO
	.align		4
.L_86:
        /*0018*/ 	.byte	0x04, 0x17
        /*001a*/ 	.short	(.L_88 - .L_87)
.L_87:
        /*001c*/ 	.word	0x00000000
        /*0020*/ 	.short	0x0005
        /*0022*/ 	.short	0x0024
        /*0024*/ 	.byte	0x00, 0xf0, 0x11, 0x00


	//----- nvinfo : EIATTR_KPARAM_INFO
	.align		4
.L_88:
        /*0028*/ 	.byte	0x04, 0x17
        /*002a*/ 	.short	(.L_90 - .L_89)
.L_89:
        /*002c*/ 	.word	0x00000000
        /*0030*/ 	.short	0x0004
        /*0032*/ 	.short	0x0020
        /*0034*/ 	.byte	0x00, 0xf0, 0x11, 0x00


	//----- nvinfo : EIATTR_KPARAM_INFO
	.align		4
.L_90:
        /*0038*/ 	.byte	0x04, 0x17
        /*003a*/ 	.short	(.L_92 - .L_91)
.L_91:
        /*003c*/ 	.word	0x00000000
        /*0040*/ 	.short	0x0003
        /*0042*/ 	.short	0x0018
        /*0044*/ 	.byte	0x00, 0xf5, 0x21, 0x00


	//----- nvinfo : EIATTR_KPARAM_INFO
	.align		4
.L_92:
        /*0048*/ 	.byte	0x04, 0x17
        /*004a*/ 	.short	(.L_94 - .L_93)
.L_93:
        /*004c*/ 	.word	0x00000000
        /*0050*/ 	.short	0x0002
        /*0052*/ 	.short	0x0010
        /*0054*/ 	.byte	0x00, 0xf5, 0x21, 0x00


	//----- nvinfo : EIATTR_KPARAM_INFO
	.align		4
.L_94:
        /*0058*/ 	.byte	0x04, 0x17
        /*005a*/ 	.short	(.L_96 - .L_95)
.L_95:
        /*005c*/ 	.word	0x00000000
        /*0060*/ 	.short	0x0001
        /*0062*/ 	.short	0x0008
        /*0064*/ 	.byte	0x00, 0xf5, 0x21, 0x00


	//----- nvinfo : EIATTR_KPARAM_INFO
	.align		4
.L_96:
        /*0068*/ 	.byte	0x04, 0x17
        /*006a*/ 	.short	(.L_98 - .L_97)
.L_97:
        /*006c*/ 	.word	0x00000000
        /*0070*/ 	.short	0x0000
        /*0072*/ 	.short	0x0000
        /*0074*/ 	.byte	0x00, 0xf5, 0x21, 0x00


	//----- nvinfo : EIATTR_SPARSE_MMA_MASK
	.align		4
.L_98:
        /*0078*/ 	.byte	0x03, 0x50
        /*007a*/ 	.short	0x0000


	//----- nvinfo : EIATTR_MAXREG_COUNT
	.align		4
        /*007c*/ 	.byte	0x03, 0x1b
        /*007e*/ 	.short	0x00ff


	//----- nvinfo : EIATTR_MERCURY_ISA_VERSION
	.align		4
        /*0080*/ 	.byte	0x03, 0x5f
        /*0082*/ 	.short	0x0101


	//----- nvinfo : EIATTR_VRC_CTA_INIT_COUNT
	.align		4
        /*0084*/ 	.byte	0x02, 0x4a
	.zero		1
	.zero		1


	//----- nvinfo : EIATTR_EXIT_INSTR_OFFSETS
	.align		4
        /*0088*/ 	.byte	0x04, 0x1c
        /*008a*/ 	.short	(.L_100 - .L_99)


	//   ....[0]....
.L_99:
        /*008c*/ 	.word	0x00000070


	//   ....[1]....
        /*0090*/ 	.word	0x00000ef0


	//   ....[2]....
        /*0094*/ 	.word	0x00001480


	//   ....[3]....
        /*0098*/ 	.word	0x00001920


	//   ....[4]....
        /*009c*/ 	.word	0x00001eb0


	//   ....[5]....
        /*00a0*/ 	.word	0x00001f00


	//   ....[6]....
        /*00a4*/ 	.word	0x00001f50


	//   ....[7]....
        /*00a8*/ 	.word	0x00001fa0


	//----- nvinfo : EIATTR_CRS_STACK_SIZE
	.align		4
.L_100:
        /*00ac*/ 	.byte	0x04, 0x1e
        /*00ae*/ 	.short	(.L_102 - .L_101)
.L_101:
        /*00b0*/ 	.word	0x00000000


	//----- nvinfo : EIATTR_CBANK_PARAM_SIZE
	.align		4
.L_102:
        /*00b4*/ 	.byte	0x03, 0x19
        /*00b6*/ 	.short	0x0030


	//----- nvinfo : EIATTR_PARAM_CBANK
	.align		4
        /*00b8*/ 	.byte	0x04, 0x0a
        /*00ba*/ 	.short	(.L_104 - .L_103)
	.align		4
.L_103:
        /*00bc*/ 	.word	index@(.nv.constant0.jsmn_parse)
        /*00c0*/ 	.short	0x0380
        /*00c2*/ 	.short	0x0030


	//----- nvinfo : EIATTR_SW_WAR
	.align		4
.L_104:
        /*00c4*/ 	.byte	0x04, 0x36
        /*00c6*/ 	.short	(.L_106 - .L_105)
.L_105:
        /*00c8*/ 	.word	0x00000008
.L_106:


//--------------------- .nv.callgraph             --------------------------
	.section	.nv.callgraph,"",@"SHT_CUDA_CALLGRAPH"
	.align	4
	.sectionentsize	8
	.align		4
        /*0000*/ 	.word	0x00000000
	.align		4
        /*0004*/ 	.word	0xffffffff
	.align		4
        /*0008*/ 	.word	0x00000000
	.align		4
        /*000c*/ 	.word	0xfffffffe
	.align		4
        /*0010*/ 	.word	0x00000000
	.align		4
        /*0014*/ 	.word	0xfffffffd
	.align		4
        /*0018*/ 	.word	0x00000000
	.align		4
        /*001c*/ 	.word	0xfffffffc


//--------------------- .nv.constant4             --------------------------
	.section	.nv.constant4,"a",@progbits
	.align	8
	.align		8
.nv.constant4:
        /*0000*/ 	.dword	_ZN34_INTERNAL_5e1be615_4_k_cu_222ec9db4cuda3std3__45__cpo5beginE
	.align		8
        /*0008*/ 	.dword	_ZN34_INTERNAL_5e1be615_4_k_cu_222ec9db4cuda3std3__45__cpo3endE
	.align		8
        /*0010*/ 	.dword	_ZN34_INTERNAL_5e1be615_4_k_cu_222ec9db4cuda3std3__45__cpo6cbeginE
	.align		8
        /*0018*/ 	.dword	_ZN34_INTERNAL_5e1be615_4_k_cu_222ec9db4cuda3std3__45__cpo4cendE
	.align		8
        /*0020*/ 	.dword	_ZN34_INTERNAL_5e1be615_4_k_cu_222ec9db4cuda3std3__45__cpo6rbeginE
	.align		8
        /*0028*/ 	.dword	_ZN34_INTERNAL_5e1be615_4_k_cu_222ec9db4cuda3std3__45__cpo4rendE
	.align		8
        /*0030*/ 	.dword	_ZN34_INTERNAL_5e1be615_4_k_cu_222ec9db4cuda3std3__45__cpo7crbeginE
	.align		8
        /*0038*/ 	.dword	_ZN34_INTERNAL_5e1be615_4_k_cu_222ec9db4cuda3std3__45__cpo5crendE
	.align		8
        /*0040*/ 	.dword	_ZN34_INTERNAL_5e1be615_4_k_cu_222ec9db4cuda3std3__436_GLOBAL__N__5e1be615_4_k_cu_222ec9db6ignoreE
	.align		8
        /*0048*/ 	.dword	_ZN34_INTERNAL_5e1be615_4_k_cu_222ec9db4cuda3std3__419piecewise_constructE
	.align		8
        /*0050*/ 	.dword	_ZN34_INTERNAL_5e1be615_4_k_cu_222ec9db4cuda3std3__48in_placeE
	.align		8
        /*0058*/ 	.dword	_ZN34_INTERNAL_5e1be615_4_k_cu_222ec9db4cuda3std3__420unreachable_sentinelE
	.align		8
        /*0060*/ 	.dword	_ZN34_INTERNAL_5e1be615_4_k_cu_222ec9db4cuda3std3__47nulloptE
	.align		8
        /*0068*/ 	.dword	_ZN34_INTERNAL_5e1be615_4_k_cu_222ec9db4cuda3std3__48unexpectE
	.align		8
        /*0070*/ 	.dword	_ZN34_INTERNAL_5e1be615_4_k_cu_222ec9db4cuda3std6ranges3__45__cpo4swapE
	.align		8
        /*0078*/ 	.dword	_ZN34_INTERNAL_5e1be615_4_k_cu_222ec9db4cuda3std6ranges3__45__cpo9iter_moveE
	.align		8
        /*0080*/ 	.dword	_ZN34_INTERNAL_5e1be615_4_k_cu_222ec9db4cuda3std6ranges3__45__cpo5beginE
	.align		8
        /*0088*/ 	.dword	_ZN34_INTERNAL_5e1be615_4_k_cu_222ec9db4cuda3std6ranges3__45__cpo3endE
	.align		8
        /*0090*/ 	.dword	_ZN34_INTERNAL_5e1be615_4_k_cu_222ec9db4cuda3std6ranges3__45__cpo6cbeginE
	.align		8
        /*0098*/ 	.dword	_ZN34_INTERNAL_5e1be615_4_k_cu_222ec9db4cuda3std6ranges3__45__cpo4cendE
	.align		8
        /*00a0*/ 	.dword	_ZN34_INTERNAL_5e1be615_4_k_cu_222ec9db4cuda3std6ranges3__45__cpo7advanceE
	.align		8
        /*00a8*/ 	.dword	_ZN34_INTERNAL_5e1be615_4_k_cu_222ec9db4cuda3std6ranges3__45__cpo9iter_swapE
	.align		8
        /*00b0*/ 	.dword	_ZN34_INTERNAL_5e1be615_4_k_cu_222ec9db4cuda3std6ranges3__45__cpo4nextE
	.align		8
        /*00b8*/ 	.dword	_ZN34_INTERNAL_5e1be615_4_k_cu_222ec9db4cuda3std6ranges3__45__cpo4prevE
	.align		8
        /*00c0*/ 	.dword	_ZN34_INTERNAL_5e1be615_4_k_cu_222ec9db4cuda3std6ranges3__45__cpo4dataE
	.align		8
        /*00c8*/ 	.dword	_ZN34_INTERNAL_5e1be615_4_k_cu_222ec9db4cuda3std6ranges3__45__cpo5cdataE
	.align		8
        /*00d0*/ 	.dword	_ZN34_INTERNAL_5e1be615_4_k_cu_222ec9db4cuda3std6ranges3__45__cpo4sizeE
	.align		8
        /*00d8*/ 	.dword	_ZN34_INTERNAL_5e1be615_4_k_cu_222ec9db4cuda3std6ranges3__45__cpo5ssizeE
	.align		8
        /*00e0*/ 	.dword	_ZN34_INTERNAL_5e1be615_4_k_cu_222ec9db4cuda3std6ranges3__45__cpo8distanceE
	.align		8
        /*00e8*/ 	.dword	_ZN34_INTERNAL_5e1be615_4_k_cu_222ec9db6thrust24THRUST_300001_SM_1000_NS8cuda_cub3parE
	.align		8
        /*00f0*/ 	.dword	_ZN34_INTERNAL_5e1be615_4_k_cu_222ec9db6thrust24THRUST_300001_SM_1000_NS8cuda_cub10par_nosyncE
	.align		8
        /*00f8*/ 	.dword	_ZN34_INTERNAL_5e1be615_4_k_cu_222ec9db6thrust24THRUST_300001_SM_1000_NS6system6detail10sequential3seqE
	.align		8
        /*0100*/ 	.dword	_ZN34_INTERNAL_5e1be615_4_k_cu_222ec9db6thrust24THRUST_300001_SM_1000_NS6system3cpp3parE
	.align		8
        /*0108*/ 	.dword	_ZN34_INTERNAL_5e1be615_4_k_cu_222ec9db6thrust24THRUST_300001_SM_1000_NS12placeholders2_1E
	.align		8
        /*0110*/ 	.dword	_ZN34_INTERNAL_5e1be615_4_k_cu_222ec9db6thrust24THRUST_300001_SM_1000_NS12placeholders2_2E
	.align		8
        /*0118*/ 	.dword	_ZN34_INTERNAL_5e1be615_4_k_cu_222ec9db6thrust24THRUST_300001_SM_1000_NS12placeholders2_3E
	.align		8
        /*0120*/ 	.dword	_ZN34_INTERNAL_5e1be615_4_k_cu_222ec9db6thrust24THRUST_300001_SM_1000_NS12placeholders2_4E
	.align		8
        /*0128*/ 	.dword	_ZN34_INTERNAL_5e1be615_4_k_cu_222ec9db6thrust24THRUST_300001_SM_1000_NS12placeholders2_5E
	.align		8
        /*0130*/ 	.dword	_ZN34_INTERNAL_5e1be615_4_k_cu_222ec9db6thrust24THRUST_300001_SM_1000_NS12placeholders2_6E
	.align		8
        /*0138*/ 	.dword	_ZN34_INTERNAL_5e1be615_4_k_cu_222ec9db6thrust24THRUST_300001_SM_1000_NS12placeholders2_7E
	.align		8
        /*0140*/ 	.dword	_ZN34_INTERNAL_5e1be615_4_k_cu_222ec9db6thrust24THRUST_300001_SM_1000_NS12placeholders2_8E
	.align		8
        /*0148*/ 	.dword	_ZN34_INTERNAL_5e1be615_4_k_cu_222ec9db6thrust24THRUST_300001_SM_1000_NS12placeholders2_9E
	.align		8
        /*0150*/ 	.dword	_ZN34_INTERNAL_5e1be615_4_k_cu_222ec9db6thrust24THRUST_300001_SM_1000_NS12placeholders3_10E
	.align		8
        /*0158*/ 	.dword	_ZN34_INTERNAL_5e1be615_4_k_cu_222ec9db6thrust24THRUST_300001_SM_1000_NS3seqE
	.align		8
        /*0160*/ 	.dword	_ZN34_INTERNAL_5e1be615_4_k_cu_222ec9db6thrust24THRUST_300001_SM_1000_NS6deviceE


//--------------------- .text._ZN3cub18CUB_300001_SM_10006detail11EmptyKernelIvEEvv --------------------------
	.section	.text._ZN3cub18CUB_300001_SM_10006detail11EmptyKernelIvEEvv,"ax",@progbits
	.align	128
        .global         _ZN3cub18CUB_300001_SM_10006detail11EmptyKernelIvEEvv
        .type           _ZN3cub18CUB_300001_SM_10006detail11EmptyKernelIvEEvv,@function
        .size           _ZN3cub18CUB_300001_SM_10006detail11EmptyKernelIvEEvv,(.L_x_64 - _ZN3cub18CUB_300001_SM_10006detail11EmptyKernelIvEEvv)
        .other          _ZN3cub18CUB_300001_SM_10006detail11EmptyKernelIvEEvv,@"STO_CUDA_ENTRY STV_DEFAULT"
_ZN3cub18CUB_300001_SM_10006detail11EmptyKernelIvEEvv:
.text._ZN3cub18CUB_300001_SM_10006detail11EmptyKernelIvEEvv:
[----:B------:R-:W-:Y:S01]  /*0000*/  LDC R1, c[0x0][0x37c] ;  /* 0x0000df00ff017b82 */ /* 0x000fe20000000800 */
[----:B------:R-:W-:Y:S05]  /*0010*/  EXIT ;  /* 0x000000000000794d */ /* 0x000fea0003800000 */
.L_x_0:
[----:B------:R-:W-:-:S00]  /*0020*/  BRA `(.L_x_0) ;  /* 0xfffffffc00fc7947 */ /* 0x000fc0000383ffff */
[----:B------:R-:W-:-:S00]  /*0030*/  NOP ;  /* 0x0000000000007918 */ /* 0x000fc00000000000 */
        /* <DEDUP_REMOVED lines=12> */
.L_x_64:


//--------------------- .text.jsmn_init           --------------------------
	.section	.text.jsmn_init,"ax",@progbits
	.align	128
        .global         jsmn_init
        .type           jsmn_init,@function
        .size           jsmn_init,(.L_x_65 - jsmn_init)
        .other          jsmn_init,@"STO_CUDA_ENTRY STV_DEFAULT"
jsmn_init:
.text.jsmn_init:
[----:B------:R-:W-:Y:S01]  /*0000*/  LDC R1, c[0x0][0x37c] ;  /* 0x0000df00ff017b82 */ /* 0x000fe20000000800 */
[----:B------:R-:W0:Y:S07]  /*0010*/  S2R R3, SR_TID.X ;  /* 0x0000000000037919 */ /* 0x000e2e0000002100 */
[----:B------:R-:W0:Y:S01]  /*0020*/  S2UR UR4, SR_CTAID.X ;  /* 0x00000000000479c3 */ /* 0x000e220000002500 */
[----:B------:R-:W1:Y:S07]  /*0030*/  LDCU UR8, c[0x0][0x388] ;  /* 0x00007100ff0877ac */ /* 0x000e6e0008000800 */
[----:B------:R-:W0:Y:S01]  /*0040*/  LDC R0, c[0x0][0x360] ;  /* 0x0000d800ff007b82 */ /* 0x000e220000000800 */
[----:B------:R-:W2:Y:S01]  /*0050*/  LDCU UR5, c[0x0][0x370] ;  /* 0x00006e00ff0577ac */ /* 0x000ea20008000800 */
[----:B0-----:R-:W-:-:S02]  /*0060*/  IMAD R3, R0, UR4, R3 ;  /* 0x0000000400037c24 */ /* 0x001fc4000f8e0203 */
[----:B--2---:R-:W-:-:S03]  /*0070*/  IMAD R0, R0, UR5, RZ ;  /* 0x0000000500007c24 */ /* 0x004fc6000f8e02ff */
[----:B-1----:R-:W-:-:S13]  /*0080*/  ISETP.GE.AND P0, PT, R3, UR8, PT ;  /* 0x0000000803007c0c */ /* 0x002fda000bf06270 */
[----:B------:R-:W-:Y:S05]  /*0090*/  @P0 EXIT ;  /* 0x000000000000094d */ /* 0x000fea0003800000 */
[----:B------:R-:W0:Y:S01]  /*00a0*/  I2F.U32.RP R8, R0 ;  /* 0x0000000000087306 */ /* 0x000e220000209000 */
[C---:B------:R-:W-:Y:S01]  /*00b0*/  IADD3 R2, PT, PT, R0.reuse, R3, RZ ;  /* 0x0000000300027210 */ /* 0x040fe20007ffe0ff */
[----:B------:R-:W-:Y:S01]  /*00c0*/  IMAD.MOV R9, RZ, RZ, -R0 ;  /* 0x000000ffff097224 */ /* 0x000fe200078e0a00 */
[----:B------:R-:W-:Y:S01]  /*00d0*/  ISETP.NE.U32.AND P2, PT, R0, RZ, PT ;  /* 0x000000ff0000720c */ /* 0x000fe20003f45070 */
[----:B------:R-:W1:Y:S01]  /*00e0*/  LDCU.64 UR6, c[0x0][0x358] ;  /* 0x00006b00ff0677ac */ /* 0x000e620008000a00 */
[C---:B------:R-:W-:Y:S01]  /*00f0*/  ISETP.GE.AND P0, PT, R2.reuse, UR8, PT ;  /* 0x0000000802007c0c */ /* 0x040fe2000bf06270 */
[----:B------:R-:W-:Y:S01]  /*0100*/  BSSY.RECONVERGENT B0, `(.L_x_1) ;  /* 0x000002a000007945 */ /* 0x000fe20003800200 */
[----:B------:R-:W-:Y:S02]  /*0110*/  VIMNMX R7, PT, PT, R2, UR8, !PT ;  /* 0x0000000802077c48 */ /* 0x000fe4000ffe0100 */
[----:B------:R-:W-:-:S04]  /*0120*/  SEL R6, RZ, 0x1, P0 ;  /* 0x00000001ff067807 */ /* 0x000fc80000000000 */
[----:B------:R-:W-:Y:S01]  /*0130*/  IADD3 R7, PT, PT, R7, -R2, -R6 ;  /* 0x8000000207077210 */ /* 0x000fe20007ffe806 */
[----:B0-----:R-:W0:Y:S02]  /*0140*/  MUFU.RCP R8, R8 ;  /* 0x0000000800087308 */ /* 0x001e240000001000 */
[----:B0-----:R-:W-:-:S06]  /*0150*/  VIADD R4, R8, 0xffffffe ;  /* 0x0ffffffe08047836 */ /* 0x001fcc0000000000 */
[----:B------:R0:W2:Y:S02]  /*0160*/  F2I.FTZ.U32.TRUNC.NTZ R5, R4 ;  /* 0x0000000400057305 */ /* 0x0000a4000021f000 */
[----:B0-----:R-:W-:Y:S02]  /*0170*/  IMAD.MOV.U32 R4, RZ, RZ, RZ ;  /* 0x000000ffff047224 */ /* 0x001fe400078e00ff */
[----:B--2---:R-:W-:-:S04]  /*0180*/  IMAD R9, R9, R5, RZ ;  /* 0x0000000509097224 */ /* 0x004fc800078e02ff */
[----:B------:R-:W-:Y:S02]  /*0190*/  IMAD.HI.U32 R8, R5, R9, R4 ;  /* 0x0000000905087227 */ /* 0x000fe400078e0004 */
[----:B------:R-:W0:Y:S04]  /*01a0*/  LDC.64 R4, c[0x0][0x380] ;  /* 0x0000e000ff047b82 */ /* 0x000e280000000a00 */
[----:B------:R-:W-:-:S04]  /*01b0*/  IMAD.HI.U32 R9, R8, R7, RZ ;  /* 0x0000000708097227 */ /* 0x000fc800078e00ff */
[----:B------:R-:W-:-:S04]  /*01c0*/  IMAD.MOV R2, RZ, RZ, -R9 ;  /* 0x000000ffff027224 */ /* 0x000fc800078e0a09 */
[----:B------:R-:W-:-:S05]  /*01d0*/  IMAD R7, R0, R2, R7 ;  /* 0x0000000200077224 */ /* 0x000fca00078e0207 */
[----:B------:R-:W-:-:S13]  /*01e0*/  ISETP.GE.U32.AND P0, PT, R7, R0, PT ;  /* 0x000000000700720c */ /* 0x000fda0003f06070 */
[----:B------:R-:W-:Y:S01]  /*01f0*/  @P0 IADD3 R7, PT, PT, -R0, R7, RZ ;  /* 0x0000000700070210 */ /* 0x000fe20007ffe1ff */
[----:B------:R-:W-:-:S03]  /*0200*/  @P0 VIADD R9, R9, 0x1 ;  /* 0x0000000109090836 */ /* 0x000fc60000000000 */
[----:B------:R-:W-:-:S13]  /*0210*/  ISETP.GE.U32.AND P1, PT, R7, R0, PT ;  /* 0x000000000700720c */ /* 0x000fda0003f26070 */
[----:B------:R-:W-:Y:S02]  /*0220*/  @P1 IADD3 R9, PT, PT, R9, 0x1, RZ ;  /* 0x0000000109091810 */ /* 0x000fe40007ffe0ff */
[----:B------:R-:W-:-:S05]  /*0230*/  @!P2 LOP3.LUT R9, RZ, R0, RZ, 0x33, !PT ;  /* 0x00000000ff09a212 */ /* 0x000fca00078e33ff */
[----:B------:R-:W-:-:S05]  /*0240*/  IMAD.IADD R2, R6, 0x1, R9 ;  /* 0x0000000106027824 */ /* 0x000fca00078e0209 */
[C---:B------:R-:W-:Y:S02]  /*0250*/  LOP3.LUT R6, R2.reuse, 0x3, RZ, 0xc0, !PT ;  /* 0x0000000302067812 */ /* 0x040fe400078ec0ff */
[----:B------:R-:W-:Y:S02]  /*0260*/  ISETP.GE.U32.AND P1, PT, R2, 0x3, PT ;  /* 0x000000030200780c */ /* 0x000fe40003f26070 */
[----:B------:R-:W-:-:S13]  /*0270*/  ISETP.NE.AND P0, PT, R6, 0x3, PT ;  /* 0x000000030600780c */ /* 0x000fda0003f05270 */
[----:B01----:R-:W-:Y:S05]  /*0280*/  @!P0 BRA `(.L_x_2) ;  /* 0x0000000000448947 */ /* 0x003fea0003800000 */
[----:B------:R-:W0:Y:S01]  /*0290*/  LDCU.64 UR4, c[0x0][0x380] ;  /* 0x00007000ff0477ac */ /* 0x000e220008000a00 */
[----:B------:R-:W-:Y:S01]  /*02a0*/  IADD3 R2, PT, PT, R2, 0x1, RZ ;  /* 0x0000000102027810 */ /* 0x000fe20007ffe0ff */
[----:B------:R-:W-:-:S03]  /*02b0*/  IMAD.MOV.U32 R11, RZ, RZ, -0x1 ;  /* 0xffffffffff0b7424 */ /* 0x000fc600078e00ff */
[----:B------:R-:W-:-:S04]  /*02c0*/  LOP3.LUT R2, R2, 0x3, RZ, 0xc0, !PT ;  /* 0x0000000302027812 */ /* 0x000fc800078ec0ff */
[----:B------:R-:W-:Y:S01]  /*02d0*/  IADD3 R2, PT, PT, -R2, RZ, RZ ;  /* 0x000000ff02027210 */ /* 0x000fe20007ffe1ff */
[----:B0-----:R-:W-:-:S04]  /*02e0*/  UIADD3 UR4, UP0, UPT, UR4, 0x4, URZ ;  /* 0x0000000404047890 */ /* 0x001fc8000ff1e0ff */
[----:B------:R-:W-:Y:S02]  /*02f0*/  UIADD3.X UR5, UPT, UPT, URZ, UR5, URZ, UP0, !UPT ;  /* 0x00000005ff057290 */ /* 0x000fe400087fe4ff */
[----:B------:R-:W-:-:S04]  /*0300*/  IMAD.U32 R8, RZ, RZ, UR4 ;  /* 0x00000004ff087e24 */ /* 0x000fc8000f8e00ff */
[----:B------:R-:W-:-:S07]  /*0310*/  MOV R9, UR5 ;  /* 0x0000000500097c02 */ /* 0x000fce0008000f00 */
.L_x_3:
[----:B0-----:R-:W-:Y:S01]  /*0320*/  IMAD.WIDE R6, R3, 0xc, R8 ;  /* 0x0000000c03067825 */ /* 0x001fe200078e0208 */
[----:B------:R-:W-:-:S03]  /*0330*/  IADD3 R3, PT, PT, R0, R3, RZ ;  /* 0x0000000300037210 */ /* 0x000fc60007ffe0ff */
[----:B------:R-:W-:Y:S01]  /*0340*/  VIADD R2, R2, 0x1 ;  /* 0x0000000102027836 */ /* 0x000fe20000000000 */
[----:B------:R0:W-:Y:S04]  /*0350*/  STG.E desc[UR6][R6.64+-0x4], RZ ;  /* 0xfffffcff06007986 */ /* 0x0001e8000c101906 */
[----:B------:R0:W-:Y:S01]  /*0360*/  STG.E desc[UR6][R6.64], RZ ;  /* 0x000000ff06007986 */ /* 0x0001e2000c101906 */
[----:B------:R-:W-:-:S03]  /*0370*/  ISETP.NE.AND P0, PT, R2, RZ, PT ;  /* 0x000000ff0200720c */ /* 0x000fc60003f05270 */
[----:B------:R0:W-:Y:S10]  /*0380*/  STG.E desc[UR6][R6.64+0x4], R11 ;  /* 0x0000040b06007986 */ /* 0x0001f4000c101906 */
[----:B------:R-:W-:Y:S05]  /*0390*/  @P0 BRA `(.L_x_3) ;  /* 0xfffffffc00e00947 */ /* 0x000fea000383ffff */
.L_x_2:
[----:B------:R-:W-:Y:S05]  /*03a0*/  BSYNC.RECONVERGENT B0 ;  /* 0x0000000000007941 */ /* 0x000fea0003800200 */
.L_x_1:
[----:B------:R-:W-:Y:S05]  /*03b0*/  @!P1 EXIT ;  /* 0x000000000000994d */ /* 0x000fea0003800000 */
.L_x_4:
[----:B01----:R-:W-:Y:S01]  /*03c0*/  IMAD.WIDE R6, R3, 0xc, R4 ;  /* 0x0000000c03067825 */ /* 0x003fe200078e0204 */
[----:B------:R-:W-:-:S03]  /*03d0*/  LEA R3, R0, R3, 0x2 ;  /* 0x0000000300037211 */ /* 0x000fc600078e10ff */
[----:B------:R-:W-:Y:S01]  /*03e0*/  IMAD.MOV.U32 R15, RZ, RZ, -0x1 ;  /* 0xffffffffff0f7424 */ /* 0x000fe200078e00ff */
[----:B------:R1:W-:Y:S01]  /*03f0*/  STG.E desc[UR6][R6.64], RZ ;  /* 0x000000ff06007986 */ /* 0x0003e2000c101906 */
[C---:B------:R-:W-:Y:S01]  /*0400*/  IMAD.WIDE R8, R0.reuse, 0xc, R6 ;  /* 0x0000000c00087825 */ /* 0x040fe200078e0206 */
[----:B------:R-:W-:Y:S02]  /*0410*/  ISETP.GE.AND P0, PT, R3, UR8, PT ;  /* 0x0000000803007c0c */ /* 0x000fe4000bf06270 */
[----:B------:R1:W-:Y:S01]  /*0420*/  STG.E desc[UR6][R6.64+0x4], RZ ;  /* 0x000004ff06007986 */ /* 0x0003e2000c101906 */
[----:B------:R-:W-:-:S03]  /*0430*/  IMAD.WIDE R10, R0, 0xc, R8 ;  /* 0x0000000c000a7825 */ /* 0x000fc600078e0208 */
[----:B------:R1:W-:Y:S04]  /*0440*/  STG.E desc[UR6][R6.64+0x8], R15 ;  /* 0x0000080f06007986 */ /* 0x0003e8000c101906 */
[----:B------:R1:W-:Y:S01]  /*0450*/  STG.E desc[UR6][R8.64], RZ ;  /* 0x000000ff08007986 */ /* 0x0003e2000c101906 */
[----:B------:R-:W-:-:S03]  /*0460*/  IMAD.WIDE R12, R0, 0xc, R10 ;  /* 0x0000000c000c7825 */ /* 0x000fc600078e020a */
[----:B------:R1:W-:Y:S04]  /*0470*/  STG.E desc[UR6][R8.64+0x4], RZ ;  /* 0x000004ff08007986 */ /* 0x0003e8000c101906 */
[----:B------:R1:W-:Y:S04]  /*0480*/  STG.E desc[UR6][R8.64+0x8], R15 ;  /* 0x0000080f08007986 */ /* 0x0003e8000c101906 */
[----:B------:R1:W-:Y:S04]  /*0490*/  STG.E desc[UR6][R10.64], RZ ;  /* 0x000000ff0a007986 */ /* 0x0003e8000c101906 */
[----:B------:R1:W-:Y:S04]  /*04a0*/  STG.E desc[UR6][R10.64+0x4], RZ ;  /* 0x000004ff0a007986 */ /* 0x0003e8000c101906 */
[----:B------:R1:W-:Y:S04]  /*04b0*/  STG.E desc[UR6][R10.64+0x8], R15 ;  /* 0x0000080f0a007986 */ /* 0x0003e8000c101906 */
[----:B------:R1:W-:Y:S04]  /*04c0*/  STG.E desc[UR6][R12.64+0x8], R15 ;  /* 0x0000080f0c007986 */ /* 0x0003e8000c101906 */
[----:B------:R1:W-:Y:S04]  /*04d0*/  STG.E desc[UR6][R12.64], RZ ;  /* 0x000000ff0c007986 */ /* 0x0003e8000c101906 */
[----:B------:R1:W-:Y:S01]  /*04e0*/  STG.E desc[UR6][R12.64+0x4], RZ ;  /* 0x000004ff0c007986 */ /* 0x0003e2000c101906 */
[----:B------:R-:W-:Y:S05]  /*04f0*/  @!P0 BRA `(.L_x_4) ;  /* 0xfffffffc00b08947 */ /* 0x000fea000383ffff */
[----:B------:R-:W-:Y:S05]  /*0500*/  EXIT ;  /* 0x000000000000794d */ /* 0x000fea0003800000 */
.L_x_5:
        /* <DEDUP_REMOVED lines=15> */
.L_x_65:


//--------------------- .text.jsmn_parse          --------------------------
	.section	.text.jsmn_parse,"ax",@progbits
	.align	128
        .global         jsmn_parse
        .type           jsmn_parse,@function
        .size           jsmn_parse,(.L_x_66 - jsmn_parse)
        .other          jsmn_parse,@"STO_CUDA_ENTRY STV_DEFAULT"
jsmn_parse:
.text.jsmn_parse:
[----:B------:R-:W-:Y:S01]  /*0000*/  LDC R1, c[0x0][0x37c] ;  /* 0x0000df00ff017b82 */ /* 0x000fe20000000800 */
[----:B------:R-:W0:Y:S07]  /*0010*/  S2R R0, SR_TID.X ;  /* 0x0000000000007919 */ /* 0x000e2e0000002100 */
[----:B------:R-:W0:Y:S01]  /*0020*/  S2UR UR4, SR_CTAID.X ;  /* 0x00000000000479c3 */ /* 0x000e220000002500 */
[----:B------:R-:W1:Y:S07]  /*0030*/  LDCU UR5, c[0x0][0x3a4] ;  /* 0x00007480ff0577ac */ /* 0x000e6e0008000800 */
[----:B------:R-:W0:Y:S02]  /*0040*/  LDC R3, c[0x0][0x360] ;  /* 0x0000d800ff037b82 */ /* 0x000e240000000800 */
[----:B0-----:R-:W-:-:S05]  /*0050*/  IMAD R10, R3, UR4, R0 ;  /* 0x00000004030a7c24 */ /* 0x001fca000f8e0200 */
[----:B-1----:R-:W-:-:S13]  /*0060*/  ISETP.GE.AND P0, PT, R10, UR5, PT ;  /* 0x000000050a007c0c */ /* 0x002fda000bf06270 */
[----:B------:R-:W-:Y:S05]  /*0070*/  @P0 EXIT ;  /* 0x000000000000094d */ /* 0x000fea0003800000 */
[----:B------:R-:W0:Y:S01]  /*0080*/  LDC.64 R4, c[0x0][0x390] ;  /* 0x0000e400ff047b82 */ /* 0x000e220000000a00 */
[----:B------:R-:W1:Y:S01]  /*0090*/  LDCU.64 UR4, c[0x0][0x358] ;  /* 0x00006b00ff0477ac */ /* 0x000e620008000a00 */
[----:B------:R-:W2:Y:S06]  /*00a0*/  LDCU UR6, c[0x0][0x3a0] ;  /* 0x00007400ff0677ac */ /* 0x000eac0008000800 */
[----:B------:R-:W3:Y:S08]  /*00b0*/  LDC.64 R2, c[0x0][0x380] ;  /* 0x0000e000ff027b82 */ /* 0x000ef00000000a00 */
[----:B------:R-:W4:Y:S01]  /*00c0*/  LDC.64 R6, c[0x0][0x398] ;  /* 0x0000e600ff067b82 */ /* 0x000f220000000a00 */
[----:B0-----:R-:W-:-:S07]  /*00d0*/  IMAD.WIDE R4, R10, 0x8, R4 ;  /* 0x000000080a047825 */ /* 0x001fce00078e0204 */
[----:B------:R-:W0:Y:S01]  /*00e0*/  LDC.64 R8, c[0x0][0x388] ;  /* 0x0000e200ff087b82 */ /* 0x000e220000000a00 */
[----:B-1----:R-:W4:Y:S01]  /*00f0*/  LDG.E.64 R4, desc[UR4][R4.64] ;  /* 0x0000000404047981 */ /* 0x002f22000c1e1b00 */
[----:B---3--:R-:W-:-:S05]  /*0100*/  IMAD.WIDE R2, R10, 0xc, R2 ;  /* 0x0000000c0a027825 */ /* 0x008fca00078e0202 */
[----:B------:R-:W3:Y:S04]  /*0110*/  LDG.E R15, desc[UR4][R2.64] ;  /* 0x00000004020f7981 */ /* 0x000ee8000c1e1900 */
[----:B------:R1:W5:Y:S01]  /*0120*/  LDG.E R11, desc[UR4][R2.64+0x4] ;  /* 0x00000404020b7981 */ /* 0x000362000c1e1900 */
[----:B--2---:R-:W-:Y:S01]  /*0130*/  IMAD R13, R10, UR6, RZ ;  /* 0x000000060a0d7c24 */ /* 0x004fe2000f8e02ff */
[----:B------:R-:W-:Y:S03]  /*0140*/  BSSY.RECONVERGENT B4, `(.L_x_6) ;  /* 0x00001bd000047945 */ /* 0x000fe60003800200 */
[----:B----4-:R-:W-:Y:S01]  /*0150*/  IMAD.WIDE.U32 R6, R13, 0x10, R6 ;  /* 0x000000100d067825 */ /* 0x010fe200078e0006 */
[----:B---3--:R-:W-:-:S04]  /*0160*/  ISETP.GT.U32.AND P0, PT, R4, R15, PT ;  /* 0x0000000f0400720c */ /* 0x008fc80003f04070 */
[----:B------:R-:W-:-:S13]  /*0170*/  ISETP.GT.U32.AND.EX P0, PT, R5, RZ, PT, P0 ;  /* 0x000000ff0500720c */ /* 0x000fda0003f04100 */
[----:B01----:R-:W-:Y:S05]  /*0180*/  @!P0 BRA `(.L_x_7) ;  /* 0x0000001800e08947 */ /* 0x003fea0003800000 */
[----:B------:R-:W-:-:S06]  /*0190*/  IMAD.WIDE R8, R10, 0x8, R8 ;  /* 0x000000080a087825 */ /* 0x000fcc00078e0208 */
[----:B------:R-:W5:Y:S01]  /*01a0*/  LDG.E.64 R8, desc[UR4][R8.64] ;  /* 0x0000000408087981 */ /* 0x000f62000c1e1b00 */
[----:B------:R-:W-:-:S07]  /*01b0*/  IMAD.MOV.U32 R13, RZ, RZ, R15 ;  /* 0x000000ffff0d7224 */ /* 0x000fce00078e000f */
.L_x_56:
[----:B-----5:R-:W-:-:S05]  /*01c0*/  IADD3 R14, P0, PT, R8, R13, RZ ;  /* 0x0000000d080e7210 */ /* 0x020fca0007f1e0ff */
[----:B---3--:R-:W-:-:S05]  /*01d0*/  IMAD.X R15, RZ, RZ, R9, P0 ;  /* 0x000000ffff0f7224 */ /* 0x008fca00000e0609 */
[----:B--2---:R-:W2:Y:S01]  /*01e0*/  LD.E.U8 R14, desc[UR4][R14.64] ;  /* 0x000000040e0e7980 */ /* 0x004ea2000c101100 */
[----:B------:R-:W-:Y:S01]  /*01f0*/  BSSY.RELIABLE B3, `(.L_x_8) ;  /* 0x00001ab000037945 */ /* 0x000fe20003800100 */
[----:B--2---:R-:W-:-:S13]  /*0200*/  ISETP.GT.AND P0, PT, R14, 0x2b, PT ;  /* 0x0000002b0e00780c */ /* 0x004fda0003f04270 */
[----:B------:R-:W-:Y:S05]  /*0210*/  @P0 BRA `(.L_x_9) ;  /* 0x0000000c00380947 */ /* 0x000fea0003800000 */
[----:B------:R-:W-:-:S13]  /*0220*/  ISETP.GT.AND P0, PT, R14, 0xc, PT ;  /* 0x0000000c0e00780c */ /* 0x000fda0003f04270 */
[----:B------:R-:W-:Y:S05]  /*0230*/  @P0 BRA `(.L_x_10) ;  /* 0x0000000000200947 */ /* 0x000fea0003800000 */
[----:B------:R-:W-:-:S05]  /*0240*/  VIADD R12, R14, 0xfffffff7 ;  /* 0xfffffff70e0c7836 */ /* 0x000fca0000000000 */
[----:B------:R-:W-:-:S04]  /*0250*/  LOP3.LUT R12, R12, 0xffff, RZ, 0xc0, !PT ;  /* 0x0000ffff0c0c7812 */ /* 0x000fc800078ec0ff */
[----:B------:R-:W-:-:S13]  /*0260*/  ISETP.GE.U32.AND P0, PT, R12, 0x2, PT ;  /* 0x000000020c00780c */ /* 0x000fda0003f06070 */
[----:B------:R-:W-:Y:S05]  /*0270*/  @!P0 BRA `(.L_x_11) ;  /* 0x0000001800888947 */ /* 0x000fea0003800000 */
[----:B------:R-:W-:-:S13]  /*0280*/  ISETP.NE.AND P0, PT, R14, RZ, PT ;  /* 0x000000ff0e00720c */ /* 0x000fda0003f05270 */
[----:B------:R-:W-:Y:S05]  /*0290*/  @!P0 BREAK.RELIABLE B3 ;  /* 0x0000000000038942 */ /* 0x000fea0003800100 */
[----:B------:R-:W-:Y:S05]  /*02a0*/  @!P0 BRA `(.L_x_7) ;  /* 0x0000001800988947 */ /* 0x000fea0003800000 */
[----:B------:R-:W-:Y:S05]  /*02b0*/  BRA `(.L_x_12) ;  /* 0x0000001000747947 */ /* 0x000fea0003800000 */
.L_x_10:
[----:B------:R-:W-:-:S04]  /*02c0*/  ISETP.NE.AND P0, PT, R14, 0x20, PT ;  /* 0x000000200e00780c */ /* 0x000fc80003f05270 */
[----:B------:R-:W-:-:S13]  /*02d0*/  ISETP.EQ.OR P0, PT, R14, 0xd, !P0 ;  /* 0x0000000d0e00780c */ /* 0x000fda0004702670 */
[----:B------:R-:W-:Y:S05]  /*02e0*/  @P0 BRA `(.L_x_11) ;  /* 0x00000018006c0947 */ /* 0x000fea0003800000 */
[----:B------:R-:W-:-:S13]  /*02f0*/  ISETP.NE.AND P0, PT, R14, 0x22, PT ;  /* 0x000000220e00780c */ /* 0x000fda0003f05270 */
[----:B------:R-:W-:Y:S05]  /*0300*/  @P0 BRA `(.L_x_12) ;  /* 0x0000001000600947 */ /* 0x000fea0003800000 */
[----:B------:R-:W-:Y:S01]  /*0310*/  ISETP.NE.AND P0, PT, R0, RZ, PT ;  /* 0x000000ff0000720c */ /* 0x000fe20003f05270 */
[----:B------:R-:W-:-:S12]  /*0320*/  BSSY.RECONVERGENT B5, `(.L_x_13) ;  /* 0x0000003000057945 */ /* 0x000fd80003800200 */
[----:B------:R-:W-:Y:S05]  /*0330*/  @P0 BRA `(.L_x_14) ;  /* 0x0000000000040947 */ /* 0x000fea0003800000 */
[----:B------:R0:W5:Y:S02]  /*0340*/  LDG.E R13, desc[UR4][R2.64] ;  /* 0x00000004020d7981 */ /* 0x000164000c1e1900 */
.L_x_14:
[----:B------:R-:W-:Y:S05]  /*0350*/  BSYNC.RECONVERGENT B5 ;  /* 0x0000000000057941 */ /* 0x000fea0003800200 */
.L_x_13:
[----:B-----5:R-:W-:Y:S02]  /*0360*/  VIADD R15, R13, 0x1 ;  /* 0x000000010d0f7836 */ /* 0x020fe40000000000 */
[----:B------:R-:W-:-:S03]  /*0370*/  IMAD.MOV.U32 R12, RZ, RZ, -0x3 ;  /* 0xfffffffdff0c7424 */ /* 0x000fc600078e00ff */
[----:B------:R1:W-:Y:S01]  /*0380*/  STG.E desc[UR4][R2.64], R15 ;  /* 0x0000000f02007986 */ /* 0x0003e2000c101904 */
[----:B------:R-:W-:-:S04]  /*0390*/  ISETP.GT.U32.AND P0, PT, R4, R15, PT ;  /* 0x0000000f0400720c */ /* 0x000fc80003f04070 */
[----:B------:R-:W-:-:S13]  /*03a0*/  ISETP.GT.U32.AND.EX P0, PT, R5, RZ, PT, P0 ;  /* 0x000000ff0500720c */ /* 0x000fda0003f04100 */
[----:B-1----:R-:W-:Y:S05]  /*03b0*/  @!P0 BRA `(.L_x_15) ;  /* 0x0000000800bc8947 */ /* 0x002fea0003800000 */
[----:B------:R-:W-:Y:S01]  /*03c0*/  BSSY.RECONVERGENT B2, `(.L_x_16) ;  /* 0x000000d000027945 */ /* 0x000fe20003800200 */
[----:B------:R-:W-:-:S07]  /*03d0*/  IMAD.MOV.U32 R17, RZ, RZ, R15 ;  /* 0x000000ffff117224 */ /* 0x000fce00078e000f */
.L_x_28:
[----:B------:R-:W-:-:S05]  /*03e0*/  IADD3 R18, P0, PT, R8, R17, RZ ;  /* 0x0000001108127210 */ /* 0x000fca0007f1e0ff */
[----:B------:R-:W-:-:S05]  /*03f0*/  IMAD.X R19, RZ, RZ, R9, P0 ;  /* 0x000000ffff137224 */ /* 0x000fca00000e0609 */
[----:B------:R-:W2:Y:S02]  /*0400*/  LD.E.U8 R18, desc[UR4][R18.64] ;  /* 0x0000000412127980 */ /* 0x000ea4000c101100 */
[----:B--2---:R-:W-:-:S13]  /*0410*/  ISETP.NE.AND P0, PT, R18, 0x5c, PT ;  /* 0x0000005c1200780c */ /* 0x004fda0003f05270 */
[----:B------:R-:W-:Y:S05]  /*0420*/  @!P0 BRA `(.L_x_17) ;  /* 0x0000000000a88947 */ /* 0x000fea0003800000 */
[----:B------:R-:W-:Y:S01]  /*0430*/  ISETP.NE.AND P0, PT, R18, RZ, PT ;  /* 0x000000ff1200720c */ /* 0x000fe20003f05270 */
[----:B------:R-:W-:-:S12]  /*0440*/  IMAD.MOV.U32 R12, RZ, RZ, -0x3 ;  /* 0xfffffffdff0c7424 */ /* 0x000fd800078e00ff */
[----:B------:R-:W-:Y:S05]  /*0450*/  @!P0 BRA `(.L_x_15) ;  /* 0x0000000800948947 */ /* 0x000fea0003800000 */
[----:B------:R-:W-:Y:S01]  /*0460*/  ISETP.NE.AND P0, PT, R18, 0x22, PT ;  /* 0x000000221200780c */ /* 0x000fe20003f05270 */
[----:B------:R-:W-:-:S12]  /*0470*/  IMAD.MOV.U32 R14, RZ, RZ, R17 ;  /* 0x000000ffff0e7224 */ /* 0x000fd800078e0011 */
[----:B------:R-:W-:Y:S05]  /*0480*/  @P0 BRA `(.L_x_18) ;  /* 0x0000000800700947 */ /* 0x000fea0003800000 */
[----:B------:R-:W-:Y:S05]  /*0490*/  BSYNC.RECONVERGENT B2 ;  /* 0x0000000000027941 */ /* 0x000fea0003800200 */
.L_x_16:
[----:B------:R-:W1:Y:S02]  /*04a0*/  LDC.64 R20, c[0x0][0x398] ;  /* 0x0000e600ff147b82 */ /* 0x000e640000000a00 */
[----:B-1----:R-:W-:-:S04]  /*04b0*/  ISETP.NE.U32.AND P0, PT, R20, RZ, PT ;  /* 0x000000ff1400720c */ /* 0x002fc80003f05070 */
[----:B------:R-:W-:-:S13]  /*04c0*/  ISETP.NE.AND.EX P0, PT, R21, RZ, PT, P0 ;  /* 0x000000ff1500720c */ /* 0x000fda0003f05300 */
[----:B------:R-:W-:Y:S05]  /*04d0*/  @!P0 BRA `(.L_x_19) ;  /* 0x0000000000488947 */ /* 0x000fea0003800000 */
[----:B------:R-:W2:Y:S01]  /*04e0*/  LDG.E R17, desc[UR4][R2.64+0x4] ;  /* 0x0000040402117981 */ /* 0x000ea2000c1e1900 */
[----:B------:R-:W2:Y:S01]  /*04f0*/  LDCU UR6, c[0x0][0x3a0] ;  /* 0x00007400ff0677ac */ /* 0x000ea20008000800 */
[----:B------:R-:W-:Y:S01]  /*0500*/  IMAD.MOV.U32 R12, RZ, RZ, -0x1 ;  /* 0xffffffffff0c7424 */ /* 0x000fe200078e00ff */
[----:B--2---:R-:W-:-:S13]  /*0510*/  ISETP.GE.U32.AND P0, PT, R17, UR6, PT ;  /* 0x0000000611007c0c */ /* 0x004fda000bf06070 */
[----:B------:R-:W-:Y:S05]  /*0520*/  @P0 BRA `(.L_x_15) ;  /* 0x0000000800600947 */ /* 0x000fea0003800000 */
[C---:B------:R-:W-:Y:S02]  /*0530*/  VIADD R19, R17.reuse, 0x1 ;  /* 0x0000000111137836 */ /* 0x040fe40000000000 */
[----:B------:R-:W-:-:S03]  /*0540*/  IMAD.WIDE.U32 R12, R17, 0x10, R6 ;  /* 0x00000010110c7825 */ /* 0x000fc600078e0006 */
[----:B------:R1:W-:Y:S01]  /*0550*/  STG.E desc[UR4][R2.64+0x4], R19 ;  /* 0x0000041302007986 */ /* 0x0003e2000c101904 */
[----:B------:R-:W-:-:S03]  /*0560*/  IMAD.MOV.U32 R23, RZ, RZ, -0x1 ;  /* 0xffffffffff177424 */ /* 0x000fc600078e00ff */
[----:B------:R1:W-:Y:S04]  /*0570*/  STG.E desc[UR4][R12.64+0xc], RZ ;  /* 0x00000cff0c007986 */ /* 0x0003e8000c101904 */
[----:B------:R1:W-:Y:S04]  /*0580*/  STG.E desc[UR4][R12.64+0x8], R23 ;  /* 0x000008170c007986 */ /* 0x0003e8000c101904 */
[----:B------:R1:W-:Y:S04]  /*0590*/  STG.E desc[UR4][R12.64+0x4], R23 ;  /* 0x000004170c007986 */ /* 0x0003e8000c101904 */
[----:B------:R-:W2:Y:S01]  /*05a0*/  LDG.E R17, desc[UR4][R2.64] ;  /* 0x0000000402117981 */ /* 0x000ea2000c1e1900 */
[----:B------:R-:W-:-:S03]  /*05b0*/  IMAD.MOV.U32 R25, RZ, RZ, 0x4 ;  /* 0x00000004ff197424 */ /* 0x000fc600078e00ff */
[----:B------:R1:W-:Y:S04]  /*05c0*/  STG.E desc[UR4][R12.64+0x4], R15 ;  /* 0x0000040f0c007986 */ /* 0x0003e8000c101904 */
[----:B------:R1:W-:Y:S04]  /*05d0*/  STG.E desc[UR4][R12.64], R25 ;  /* 0x000000190c007986 */ /* 0x0003e8000c101904 */
[----:B------:R1:W-:Y:S04]  /*05e0*/  STG.E desc[UR4][R12.64+0xc], RZ ;  /* 0x00000cff0c007986 */ /* 0x0003e8000c101904 */
[----:B--2---:R1:W-:Y:S02]  /*05f0*/  STG.E desc[UR4][R12.64+0x8], R17 ;  /* 0x000008110c007986 */ /* 0x0043e4000c101904 */
.L_x_19:
[----:B-1----:R-:W2:Y:S01]  /*0600*/  LDG.E R13, desc[UR4][R2.64+0x8] ;  /* 0x00000804020d7981 */ /* 0x002ea2000c1e1900 */
[----:B------:R-:W-:Y:S01]  /*0610*/  ISETP.EQ.U32.AND P1, PT, R20, RZ, PT ;  /* 0x000000ff1400720c */ /* 0x000fe20003f22070 */
[----:B------:R-:W-:Y:S01]  /*0620*/  BSSY.RECONVERGENT B5, `(.L_x_20) ;  /* 0x0000008000057945 */ /* 0x000fe20003800200 */
[----:B--2---:R-:W-:-:S04]  /*0630*/  ISETP.NE.AND P0, PT, R13, -0x1, PT ;  /* 0xffffffff0d00780c */ /* 0x004fc80003f05270 */
[----:B------:R-:W-:-:S13]  /*0640*/  ISETP.EQ.OR.EX P0, PT, R21, RZ, !P0, P1 ;  /* 0x000000ff1500720c */ /* 0x000fda0004702710 */
[----:B------:R-:W-:Y:S05]  /*0650*/  @P0 BRA `(.L_x_21) ;  /* 0x0000000000100947 */ /* 0x000fea0003800000 */
[----:B------:R-:W-:-:S05]  /*0660*/  IMAD.WIDE R12, R13, 0x10, R6 ;  /* 0x000000100d0c7825 */ /* 0x000fca00078e0206 */
[----:B------:R-:W2:Y:S02]  /*0670*/  LDG.E R14, desc[UR4][R12.64+0xc] ;  /* 0x00000c040c0e7981 */ /* 0x000ea4000c1e1900 */
[----:B--2---:R-:W-:-:S05]  /*0680*/  VIADD R15, R14, 0x1 ;  /* 0x000000010e0f7836 */ /* 0x004fca0000000000 */
[----:B------:R1:W-:Y:S02]  /*0690*/  STG.E desc[UR4][R12.64+0xc], R15 ;  /* 0x00000c0f0c007986 */ /* 0x0003e4000c101904 */
.L_x_21:
[----:B------:R-:W-:Y:S05]  /*06a0*/  BSYNC.RECONVERGENT B5 ;  /* 0x0000000000057941 */ /* 0x000fea0003800200 */
.L_x_20:
[----:B------:R-:W-:Y:S01]  /*06b0*/  VIADD R11, R11, 0x1 ;  /* 0x000000010b0b7836 */ /* 0x000fe20000000000 */
[----:B------:R-:W-:Y:S06]  /*06c0*/  BRA `(.L_x_11) ;  /* 0x0000001400747947 */ /* 0x000fec0003800000 */
.L_x_17:
[----:B------:R-:W-:Y:S01]  /*06d0*/  VIADD R21, R17, 0x1 ;  /* 0x0000000111157836 */ /* 0x000fe20000000000 */
[----:B------:R-:W-:Y:S01]  /*06e0*/  BSSY.RECONVERGENT B1, `(.L_x_18) ;  /* 0x0000076000017945 */ /* 0x000fe20003800200 */
[----:B------:R-:W-:-:S03]  /*06f0*/  IMAD.MOV.U32 R14, RZ, RZ, R17 ;  /* 0x000000ffff0e7224 */ /* 0x000fc600078e0011 */
[----:B------:R-:W-:-:S04]  /*0700*/  ISETP.GT.U32.AND P0, PT, R4, R21, PT ;  /* 0x000000150400720c */ /* 0x000fc80003f04070 */
[----:B------:R-:W-:-:S13]  /*0710*/  ISETP.GT.U32.AND.EX P0, PT, R5, RZ, PT, P0 ;  /* 0x000000ff0500720c */ /* 0x000fda0003f04100 */
[----:B------:R-:W-:Y:S05]  /*0720*/  @!P0 BRA `(.L_x_22) ;  /* 0x0000000400c48947 */ /* 0x000fea0003800000 */
[----:B------:R-:W-:Y:S01]  /*0730*/  IADD3 R18, P0, PT, R8, R21, RZ ;  /* 0x0000001508127210 */ /* 0x000fe20007f1e0ff */
[----:B------:R1:W-:Y:S04]  /*0740*/  STG.E desc[UR4][R2.64], R21 ;  /* 0x0000001502007986 */ /* 0x0003e8000c101904 */
[----:B------:R-:W-:-:S05]  /*0750*/  IMAD.X R19, RZ, RZ, R9, P0 ;  /* 0x000000ffff137224 */ /* 0x000fca00000e0609 */
[----:B------:R-:W2:Y:S01]  /*0760*/  LD.E.U8 R18, desc[UR4][R18.64] ;  /* 0x0000000412127980 */ /* 0x000ea2000c101100 */
[----:B------:R-:W-:Y:S01]  /*0770*/  BSSY.RELIABLE B5, `(.L_x_23) ;  /* 0x0000010000057945 */ /* 0x000fe20003800100 */
[----:B--2---:R-:W-:-:S05]  /*0780*/  VIADD R12, R18, 0xffffff9e ;  /* 0xffffff9e120c7836 */ /* 0x004fca0000000000 */
[----:B------:R-:W-:Y:S01]  /*0790*/  LOP3.LUT R23, R12, 0xffff, RZ, 0xc0, !PT ;  /* 0x0000ffff0c177812 */ /* 0x000fe200078ec0ff */
[----:B------:R-:W-:-:S03]  /*07a0*/  IMAD.MOV.U32 R12, RZ, RZ, -0x2 ;  /* 0xfffffffeff0c7424 */ /* 0x000fc600078e00ff */
[----:B------:R-:W-:-:S13]  /*07b0*/  ISETP.GT.U32.AND P0, PT, R23, 0x13, PT ;  /* 0x000000131700780c */ /* 0x000fda0003f04070 */
[----:B-1----:R-:W-:Y:S05]  /*07c0*/  @P0 BRA `(.L_x_24) ;  /* 0x0000000000280947 */ /* 0x002fea0003800000 */
[----:B------:R-:W-:-:S05]  /*07d0*/  IMAD.MOV.U32 R14, RZ, RZ, 0x1 ;  /* 0x00000001ff0e7424 */ /* 0x000fca00078e00ff */
[----:B------:R-:W-:-:S04]  /*07e0*/  SHF.L.U32 R14, R14, R23, RZ ;  /* 0x000000170e0e7219 */ /* 0x000fc800000006ff */
[----:B------:R-:W-:Y:S01]  /*07f0*/  LOP3.LUT P0, RZ, R14, 0x51011, RZ, 0xc0, !PT ;  /* 0x000510110eff7812 */ /* 0x000fe2000780c0ff */
[----:B------:R-:W-:-:S12]  /*0800*/  IMAD.MOV.U32 R14, RZ, RZ, R21 ;  /* 0x000000ffff0e7224 */ /* 0x000fd800078e0015 */
[----:B------:R-:W-:Y:S05]  /*0810*/  @P0 BREAK.RELIABLE B5 ;  /* 0x0000000000050942 */ /* 0x000fea0003800100 */
[----:B------:R-:W-:Y:S05]  /*0820*/  @P0 BRA `(.L_x_22) ;  /* 0x0000000400840947 */ /* 0x000fea0003800000 */
[----:B------:R-:W-:-:S04]  /*0830*/  ISETP.NE.U32.AND P0, PT, R23, 0x13, PT ;  /* 0x000000131700780c */ /* 0x000fc80003f05070 */
[----:B------:R-:W-:-:S13]  /*0840*/  ISETP.NE.AND.EX P0, PT, RZ, RZ, PT, P0 ;  /* 0x000000ffff00720c */ /* 0x000fda0003f05300 */
[----:B------:R-:W-:Y:S05]  /*0850*/  @!P0 BREAK.RELIABLE B5 ;  /* 0x0000000000058942 */ /* 0x000fea0003800100 */
[----:B------:R-:W-:Y:S05]  /*0860*/  @!P0 BRA `(.L_x_25) ;  /* 0x0000000000348947 */ /* 0x000fea0003800000 */
.L_x_24:
[----:B------:R-:W-:Y:S05]  /*0870*/  BSYNC.RELIABLE B5 ;  /* 0x0000000000057941 */ /* 0x000fea0003800100 */
.L_x_23:
[----:B------:R-:W-:-:S05]  /*0880*/  VIADD R14, R18, 0xffffffde ;  /* 0xffffffde120e7836 */ /* 0x000fca0000000000 */
[----:B------:R-:W-:-:S04]  /*0890*/  LOP3.LUT R14, R14, 0xffff, RZ, 0xc0, !PT ;  /* 0x0000ffff0e0e7812 */ /* 0x000fc800078ec0ff */
[----:B------:R-:W-:-:S13]  /*08a0*/  ISETP.GT.U32.AND P0, PT, R14, 0x3a, PT ;  /* 0x0000003a0e00780c */ /* 0x000fda0003f04070 */
[----:B------:R-:W-:Y:S05]  /*08b0*/  @P0 BRA `(.L_x_15) ;  /* 0x00000004007c0947 */ /* 0x000fea0003800000 */
[----:B------:R-:W-:-:S05]  /*08c0*/  IMAD.MOV.U32 R17, RZ, RZ, 0x1 ;  /* 0x00000001ff117424 */ /* 0x000fca00078e00ff */
[CC--:B------:R-:W-:Y:S02]  /*08d0*/  SHF.L.U32 R16, R17.reuse, R14.reuse, RZ ;  /* 0x0000000e11107219 */ /* 0x0c0fe400000006ff */
[----:B------:R-:W-:Y:S02]  /*08e0*/  SHF.L.U64.HI R14, R17, R14, RZ ;  /* 0x0000000e110e7219 */ /* 0x000fe400000102ff */
[----:B------:R-:W-:-:S04]  /*08f0*/  LOP3.LUT P0, RZ, R16, 0x2001, RZ, 0xc0, !PT ;  /* 0x0000200110ff7812 */ /* 0x000fc8000780c0ff */
[----:B------:R-:W-:Y:S01]  /*0900*/  LOP3.LUT P0, RZ, R14, 0x4000000, RZ, 0xc0, P0 ;  /* 0x040000000eff7812 */ /* 0x000fe2000000c0ff */
[----:B------:R-:W-:-:S12]  /*0910*/  IMAD.MOV.U32 R14, RZ, RZ, R21 ;  /* 0x000000ffff0e7224 */ /* 0x000fd800078e0015 */
[----:B------:R-:W-:Y:S05]  /*0920*/  @P0 BRA `(.L_x_22) ;  /* 0x0000000400440947 */ /* 0x000fea0003800000 */
[----:B------:R-:W-:Y:S05]  /*0930*/  BRA `(.L_x_15) ;  /* 0x00000004005c7947 */ /* 0x000fea0003800000 */
.L_x_25:
[----:B------:R-:W-:Y:S01]  /*0940*/  VIADD R19, R17, 0x2 ;  /* 0x0000000211137836 */ /* 0x000fe20000000000 */
[----:B------:R-:W-:Y:S03]  /*0950*/  BSSY.RECONVERGENT B0, `(.L_x_26) ;  /* 0x000004d000007945 */ /* 0x000fe60003800200 */
[----:B------:R-:W-:Y:S01]  /*0960*/  IMAD.MOV.U32 R14, RZ, RZ, R19 ;  /* 0x000000ffff0e7224 */ /* 0x000fe200078e0013 */
[----:B------:R1:W-:Y:S01]  /*0970*/  STG.E desc[UR4][R2.64], R19 ;  /* 0x0000001302007986 */ /* 0x0003e2000c101904 */
[----:B------:R-:W-:-:S04]  /*0980*/  ISETP.GT.U32.AND P0, PT, R4, R19, PT ;  /* 0x000000130400720c */ /* 0x000fc80003f04070 */
[----:B------:R-:W-:-:S13]  /*0990*/  ISETP.GT.U32.AND.EX P0, PT, R5, RZ, PT, P0 ;  /* 0x000000ff0500720c */ /* 0x000fda0003f04100 */
[----:B-1----:R-:W-:Y:S05]  /*09a0*/  @!P0 BRA `(.L_x_27) ;  /* 0x00000004001c8947 */ /* 0x002fea0003800000 */
[----:B------:R-:W-:-:S05]  /*09b0*/  IADD3 R18, P0, PT, R8, R19, RZ ;  /* 0x0000001308127210 */ /* 0x000fca0007f1e0ff */
[----:B------:R-:W-:-:S05]  /*09c0*/  IMAD.X R19, RZ, RZ, R9, P0 ;  /* 0x000000ffff137224 */ /* 0x000fca00000e0609 */
[----:B------:R-:W2:Y:S02]  /*09d0*/  LD.E.U8 R18, desc[UR4][R18.64] ;  /* 0x0000000412127980 */ /* 0x000ea4000c101100 */
[----:B--2---:R-:W-:-:S13]  /*09e0*/  ISETP.NE.AND P0, PT, R18, RZ, PT ;  /* 0x000000ff1200720c */ /* 0x004fda0003f05270 */
[----:B------:R-:W-:Y:S05]  /*09f0*/  @!P0 BRA `(.L_x_27) ;  /* 0x0000000400088947 */ /* 0x000fea0003800000 */
[C---:B------:R-:W-:Y:S01]  /*0a00*/  LOP3.LUT R16, R18.reuse, 0xdf, RZ, 0xc0, !PT ;  /* 0x000000df12107812 */ /* 0x040fe200078ec0ff */
[----:B------:R-:W-:-:S04]  /*0a10*/  VIADD R14, R18, 0xffffffc6 ;  /* 0xffffffc6120e7836 */ /* 0x000fc80000000000 */
[----:B------:R-:W-:Y:S01]  /*0a20*/  VIADD R16, R16, 0xffffffb9 ;  /* 0xffffffb910107836 */ /* 0x000fe20000000000 */
[----:B------:R-:W-:-:S04]  /*0a30*/  LOP3.LUT R14, R14, 0xff, RZ, 0xc0, !PT ;  /* 0x000000ff0e0e7812 */ /* 0x000fc800078ec0ff */
[----:B------:R-:W-:Y:S02]  /*0a40*/  LOP3.LUT R16, R16, 0xff, RZ, 0xc0, !PT ;  /* 0x000000ff10107812 */ /* 0x000fe400078ec0ff */
[----:B------:R-:W-:Y:S02]  /*0a50*/  ISETP.LT.U32.AND P1, PT, R14, 0xf6, PT ;  /* 0x000000f60e00780c */ /* 0x000fe40003f21070 */
[----:B------:R-:W-:-:S13]  /*0a60*/  ISETP.GE.U32.AND P0, PT, R16, 0xfa, PT ;  /* 0x000000fa1000780c */ /* 0x000fda0003f06070 */
[----:B------:R-:W-:Y:S05]  /*0a70*/  @!P0 BRA P1, `(.L_x_15) ;  /* 0x00000004000c8947 */ /* 0x000fea0000800000 */
[----:B------:R-:W-:-:S04]  /*0a80*/  VIADD R19, R17, 0x3 ;  /* 0x0000000311137836 */ /* 0x000fc80000000000 */
        /* <DEDUP_REMOVED lines=56> */
[----:B------:R-:W-:-:S07]  /*0e10*/  VIADD R14, R17, 0x6 ;  /* 0x00000006110e7836 */ /* 0x000fce0000000000 */
.L_x_27:
[----:B------:R-:W-:Y:S05]  /*0e20*/  BSYNC.RECONVERGENT B0 ;  /* 0x0000000000007941 */ /* 0x000fea0003800200 */
.L_x_26:
[----:B------:R-:W-:-:S07]  /*0e30*/  VIADD R14, R14, 0xffffffff ;  /* 0xffffffff0e0e7836 */ /* 0x000fce0000000000 */
.L_x_22:
[----:B------:R-:W-:Y:S05]  /*0e40*/  BSYNC.RECONVERGENT B1 ;  /* 0x0000000000017941 */ /* 0x000fea0003800200 */
.L_x_18:
[----:B------:R-:W-:-:S05]  /*0e50*/  VIADD R17, R14, 0x1 ;  /* 0x000000010e117836 */ /* 0x000fca0000000000 */
[----:B------:R1:W-:Y:S01]  /*0e60*/  STG.E desc[UR4][R2.64], R17 ;  /* 0x0000001102007986 */ /* 0x0003e2000c101904 */
[----:B------:R-:W-:-:S04]  /*0e70*/  ISETP.GT.U32.AND P0, PT, R4, R17, PT ;  /* 0x000000110400720c */ /* 0x000fc80003f04070 */
[----:B------:R-:W-:-:S13]  /*0e80*/  ISETP.GT.U32.AND.EX P0, PT, R5, RZ, PT, P0 ;  /* 0x000000ff0500720c */ /* 0x000fda0003f04100 */
[----:B-1----:R-:W-:Y:S05]  /*0e90*/  @P0 BRA `(.L_x_28) ;  /* 0xfffffff400500947 */ /* 0x002fea000383ffff */
[----:B------:R-:W-:-:S07]  /*0ea0*/  IMAD.MOV.U32 R12, RZ, RZ, -0x3 ;  /* 0xfffffffdff0c7424 */ /* 0x000fce00078e00ff */
.L_x_15:
[----:B------:R-:W1:Y:S01]  /*0eb0*/  LDC.64 R4, c[0x0][0x3a8] ;  /* 0x0000ea00ff047b82 */ /* 0x000e620000000a00 */
[----:B------:R-:W-:Y:S01]  /*0ec0*/  STG.E desc[UR4][R2.64], R13 ;  /* 0x0000000d02007986 */ /* 0x000fe2000c101904 */
[----:B-1----:R-:W-:-:S05]  /*0ed0*/  IMAD.WIDE R10, R10, 0x4, R4 ;  /* 0x000000040a0a7825 */ /* 0x002fca00078e0204 */
[----:B------:R-:W-:Y:S01]  /*0ee0*/  STG.E desc[UR4][R10.64], R12 ;  /* 0x0000000c0a007986 */ /* 0x000fe2000c101904 */
[----:B------:R-:W-:Y:S05]  /*0ef0*/  EXIT ;  /* 0x000000000000794d */ /* 0x000fea0003800000 */
.L_x_9:
[----:B------:R-:W-:-:S13]  /*0f00*/  ISETP.GT.AND P0, PT, R14, 0x5c, PT ;  /* 0x0000005c0e00780c */ /* 0x000fda0003f04270 */
[----:B------:R-:W-:Y:S05]  /*0f10*/  @P0 BRA `(.L_x_29) ;  /* 0x0000000000b40947 */ /* 0x000fea0003800000 */
[----:B------:R-:W-:-:S13]  /*0f20*/  ISETP.NE.AND P0, PT, R14, 0x2c, PT ;  /* 0x0000002c0e00780c */ /* 0x000fda0003f05270 */
[----:B------:R-:W-:Y:S05]  /*0f30*/  @!P0 BRA `(.L_x_30) ;  /* 0x0000000000248947 */ /* 0x000fea0003800000 */
[----:B------:R-:W-:-:S13]  /*0f40*/  ISETP.NE.AND P0, PT, R14, 0x3a, PT ;  /* 0x0000003a0e00780c */ /* 0x000fda0003f05270 */
[----:B------:R-:W-:Y:S05]  /*0f50*/  @!P0 BRA `(.L_x_31) ;  /* 0x00000000000c8947 */ /* 0x000fea0003800000 */
[----:B------:R-:W-:-:S13]  /*0f60*/  ISETP.NE.AND P0, PT, R14, 0x5b, PT ;  /* 0x0000005b0e00780c */ /* 0x000fda0003f05270 */
[----:B------:R-:W-:Y:S05]  /*0f70*/  @!P0 BRA `(.L_x_32) ;  /* 0x0000000000b08947 */ /* 0x000fea0003800000 */
[----:B------:R-:W-:Y:S05]  /*0f80*/  BRA `(.L_x_12) ;  /* 0x0000000400407947 */ /* 0x000fea0003800000 */
.L_x_31:
[----:B------:R-:W2:Y:S02]  /*0f90*/  LDG.E R12, desc[UR4][R2.64+0x4] ;  /* 0x00000404020c7981 */ /* 0x000ea4000c1e1900 */
[----:B--2---:R-:W-:-:S05]  /*0fa0*/  VIADD R13, R12, 0xffffffff ;  /* 0xffffffff0c0d7836 */ /* 0x004fca0000000000 */
[----:B------:R4:W-:Y:S01]  /*0fb0*/  STG.E desc[UR4][R2.64+0x8], R13 ;  /* 0x0000080d02007986 */ /* 0x0009e2000c101904 */
[----:B------:R-:W-:Y:S05]  /*0fc0*/  BRA `(.L_x_11) ;  /* 0x0000000c00347947 */ /* 0x000fea0003800000 */
.L_x_30:
[----:B------:R-:W0:Y:S02]  /*0fd0*/  LDCU.64 UR6, c[0x0][0x398] ;  /* 0x00007300ff0677ac */ /* 0x000e240008000a00 */
[----:B0-----:R-:W-:-:S04]  /*0fe0*/  UISETP.NE.U32.AND UP0, UPT, UR6, URZ, UPT ;  /* 0x000000ff0600728c */ /* 0x001fc8000bf05070 */
[----:B------:R-:W-:-:S09]  /*0ff0*/  UISETP.NE.AND.EX UP0, UPT, UR7, URZ, UPT, UP0 ;  /* 0x000000ff0700728c */ /* 0x000fd2000bf05300 */
[----:B------:R-:W-:Y:S05]  /*1000*/  BRA.U !UP0, `(.L_x_11) ;  /* 0x0000000d08247547 */ /* 0x000fea000b800000 */
[----:B------:R-:W2:Y:S02]  /*1010*/  LDG.E R13, desc[UR4][R2.64+0x8] ;  /* 0x00000804020d7981 */ /* 0x000ea4000c1e1900 */
[----:B--2---:R-:W-:-:S13]  /*1020*/  ISETP.NE.AND P0, PT, R13, -0x1, PT ;  /* 0xffffffff0d00780c */ /* 0x004fda0003f05270 */
[----:B------:R-:W-:Y:S05]  /*1030*/  @!P0 BRA `(.L_x_11) ;  /* 0x0000000c00188947 */ /* 0x000fea0003800000 */
[----:B------:R-:W-:-:S06]  /*1040*/  IMAD.WIDE R12, R13, 0x10, R6 ;  /* 0x000000100d0c7825 */ /* 0x000fcc00078e0206 */
[----:B------:R-:W2:Y:S02]  /*1050*/  LDG.E R12, desc[UR4][R12.64] ;  /* 0x000000040c0c7981 */ /* 0x000ea4000c1e1900 */
[----:B--2---:R-:W-:-:S05]  /*1060*/  VIADD R14, R12, 0xffffffff ;  /* 0xffffffff0c0e7836 */ /* 0x004fca0000000000 */
[----:B------:R-:W-:-:S13]  /*1070*/  ISETP.GE.U32.AND P0, PT, R14, 0x2, PT ;  /* 0x000000020e00780c */ /* 0x000fda0003f06070 */
[----:B------:R-:W-:Y:S05]  /*1080*/  @!P0 BRA `(.L_x_11) ;  /* 0x0000000c00048947 */ /* 0x000fea0003800000 */
[----:B------:R-:W2:Y:S02]  /*1090*/  LDG.E R12, desc[UR4][R2.64+0x4] ;  /* 0x00000404020c7981 */ /* 0x000ea4000c1e1900 */
[----:B--2---:R-:W-:-:S05]  /*10a0*/  VIADD R12, R12, 0xffffffff ;  /* 0xffffffff0c0c7836 */ /* 0x004fca0000000000 */
[----:B------:R-:W-:-:S13]  /*10b0*/  ISETP.GE.AND P0, PT, R12, RZ, PT ;  /* 0x000000ff0c00720c */ /* 0x000fda0003f06270 */
[----:B------:R-:W-:Y:S05]  /*10c0*/  @!P0 BRA `(.L_x_11) ;  /* 0x0000000800f48947 */ /* 0x000fea0003800000 */
[----:B------:R-:W-:-:S07]  /*10d0*/  IMAD.MOV.U32 R15, RZ, RZ, R12 ;  /* 0x000000ffff0f7224 */ /* 0x000fce00078e000c */
.L_x_35:
[----:B------:R-:W-:-:S05]  /*10e0*/  IMAD.WIDE.U32 R12, R15, 0x10, R6 ;  /* 0x000000100f0c7825 */ /* 0x000fca00078e0006 */
[----:B------:R-:W2:Y:S02]  /*10f0*/  LDG.E R14, desc[UR4][R12.64] ;  /* 0x000000040c0e7981 */ /* 0x000ea4000c1e1900 */
[----:B--2---:R-:W-:-:S05]  /*1100*/  VIADD R14, R14, 0xffffffff ;  /* 0xffffffff0e0e7836 */ /* 0x004fca0000000000 */
[----:B------:R-:W-:-:S13]  /*1110*/  ISETP.GT.U32.AND P0, PT, R14, 0x1, PT ;  /* 0x000000010e00780c */ /* 0x000fda0003f04070 */
[----:B------:R-:W-:Y:S05]  /*1120*/  @P0 BRA `(.L_x_33) ;  /* 0x0000000000180947 */ /* 0x000fea0003800000 */
[----:B------:R-:W2:Y:S02]  /*1130*/  LDG.E R14, desc[UR4][R12.64+0x4] ;  /* 0x000004040c0e7981 */ /* 0x000ea4000c1e1900 */
[----:B--2---:R-:W-:-:S13]  /*1140*/  ISETP.NE.AND P0, PT, R14, -0x1, PT ;  /* 0xffffffff0e00780c */ /* 0x004fda0003f05270 */
[----:B------:R-:W-:Y:S05]  /*1150*/  @!P0 BRA `(.L_x_33) ;  /* 0x00000000000c8947 */ /* 0x000fea0003800000 */
[----:B------:R-:W2:Y:S02]  /*1160*/  LDG.E R12, desc[UR4][R12.64+0x8] ;  /* 0x000008040c0c7981 */ /* 0x000ea4000c1e1900 */
[----:B--2---:R-:W-:-:S13]  /*1170*/  ISETP.NE.AND P0, PT, R12, -0x1, PT ;  /* 0xffffffff0c00780c */ /* 0x004fda0003f05270 */
[----:B------:R-:W-:Y:S05]  /*1180*/  @!P0 BRA `(.L_x_34) ;  /* 0x0000000000108947 */ /* 0x000fea0003800000 */
.L_x_33:
[C---:B------:R-:W-:Y:S01]  /*1190*/  ISETP.NE.AND P0, PT, R15.reuse, RZ, PT ;  /* 0x000000ff0f00720c */ /* 0x040fe20003f05270 */
[----:B------:R-:W-:-:S12]  /*11a0*/  VIADD R15, R15, 0xffffffff ;  /* 0xffffffff0f0f7836 */ /* 0x000fd80000000000 */
[----:B------:R-:W-:Y:S05]  /*11b0*/  @P0 BRA `(.L_x_35) ;  /* 0xfffffffc00c80947 */ /* 0x000fea000383ffff */
[----:B------:R-:W-:Y:S05]  /*11c0*/  BRA `(.L_x_11) ;  /* 0x0000000800b47947 */ /* 0x000fea0003800000 */
.L_x_34:
[----:B------:R3:W-:Y:S01]  /*11d0*/  STG.E desc[UR4][R2.64+0x8], R15 ;  /* 0x0000080f02007986 */ /* 0x0007e2000c101904 */
[----:B------:R-:W-:Y:S05]  /*11e0*/  BRA `(.L_x_11) ;  /* 0x0000000800ac7947 */ /* 0x000fea0003800000 */
.L_x_29:
[----:B------:R-:W-:-:S04]  /*11f0*/  ISETP.NE.AND P0, PT, R14, 0x7d, PT ;  /* 0x0000007d0e00780c */ /* 0x000fc80003f05270 */
[----:B------:R-:W-:-:S13]  /*1200*/  ISETP.EQ.OR P0, PT, R14, 0x5d, !P0 ;  /* 0x0000005d0e00780c */ /* 0x000fda0004702670 */
[----:B------:R-:W-:Y:S05]  /*1210*/  @P0 BRA `(.L_x_36) ;  /* 0x0000000400c40947 */ /* 0x000fea0003800000 */
[----:B------:R-:W-:-:S13]  /*1220*/  ISETP.NE.AND P0, PT, R14, 0x7b, PT ;  /* 0x0000007b0e00780c */ /* 0x000fda0003f05270 */
[----:B------:R-:W-:Y:S05]  /*1230*/  @P0 BRA `(.L_x_12) ;  /* 0x0000000000940947 */ /* 0x000fea0003800000 */
.L_x_32:
[----:B------:R-:W0:Y:S01]  /*1240*/  LDCU.64 UR6, c[0x0][0x398] ;  /* 0x00007300ff0677ac */ /* 0x000e220008000a00 */
[----:B------:R-:W-:Y:S01]  /*1250*/  VIADD R11, R11, 0x1 ;  /* 0x000000010b0b7836 */ /* 0x000fe20000000000 */
[----:B0-----:R-:W-:-:S04]  /*1260*/  UISETP.NE.U32.AND UP0, UPT, UR6, URZ, UPT ;  /* 0x000000ff0600728c */ /* 0x001fc8000bf05070 */
[----:B------:R-:W-:-:S09]  /*1270*/  UISETP.NE.AND.EX UP0, UPT, UR7, URZ, UPT, UP0 ;  /* 0x000000ff0700728c */ /* 0x000fd2000bf05300 */
[----:B------:R-:W-:Y:S05]  /*1280*/  BRA.U !UP0, `(.L_x_11) ;  /* 0x0000000908847547 */ /* 0x000fea000b800000 */
[----:B------:R-:W2:Y:S01]  /*1290*/  LDG.E R13, desc[UR4][R2.64+0x4] ;  /* 0x00000404020d7981 */ /* 0x000ea2000c1e1900 */
[----:B------:R-:W2:Y:S02]  /*12a0*/  LDCU UR6, c[0x0][0x3a0] ;  /* 0x00007400ff0677ac */ /* 0x000ea40008000800 */
[----:B--2---:R-:W-:-:S13]  /*12b0*/  ISETP.GE.U32.AND P0, PT, R13, UR6, PT ;  /* 0x000000060d007c0c */ /* 0x004fda000bf06070 */
[----:B------:R-:W-:Y:S05]  /*12c0*/  @P0 BRA `(.L_x_37) ;  /* 0x00000000005c0947 */ /* 0x000fea0003800000 */
[C---:B------:R-:W-:Y:S02]  /*12d0*/  VIADD R15, R13.reuse, 0x1 ;  /* 0x000000010d0f7836 */ /* 0x040fe40000000000 */
[----:B------:R-:W-:-:S03]  /*12e0*/  IMAD.WIDE.U32 R12, R13, 0x10, R6 ;  /* 0x000000100d0c7825 */ /* 0x000fc600078e0006 */
[----:B------:R0:W-:Y:S01]  /*12f0*/  STG.E desc[UR4][R2.64+0x4], R15 ;  /* 0x0000040f02007986 */ /* 0x0001e2000c101904 */
[----:B------:R-:W-:-:S03]  /*1300*/  IMAD.MOV.U32 R21, RZ, RZ, -0x1 ;  /* 0xffffffffff157424 */ /* 0x000fc600078e00ff */
[----:B------:R-:W-:Y:S04]  /*1310*/  STG.E desc[UR4][R12.64+0xc], RZ ;  /* 0x00000cff0c007986 */ /* 0x000fe8000c101904 */
[----:B------:R-:W-:Y:S04]  /*1320*/  STG.E desc[UR4][R12.64+0x8], R21 ;  /* 0x000008150c007986 */ /* 0x000fe8000c101904 */
[----:B------:R1:W-:Y:S04]  /*1330*/  STG.E desc[UR4][R12.64+0x4], R21 ;  /* 0x000004150c007986 */ /* 0x0003e8000c101904 */
[----:B------:R-:W2:Y:S02]  /*1340*/  LDG.E R17, desc[UR4][R2.64+0x8] ;  /* 0x0000080402117981 */ /* 0x000ea4000c1e1900 */
[----:B--2---:R-:W-:-:S13]  /*1350*/  ISETP.NE.AND P0, PT, R17, -0x1, PT ;  /* 0xffffffff1100780c */ /* 0x004fda0003f05270 */
[----:B------:R-:W-:-:S05]  /*1360*/  @P0 IMAD.WIDE R16, R17, 0x10, R6 ;  /* 0x0000001011100825 */ /* 0x000fca00078e0206 */
[----:B------:R-:W2:Y:S01]  /*1370*/  @P0 LDG.E R18, desc[UR4][R16.64+0xc] ;  /* 0x00000c0410120981 */ /* 0x000ea2000c1e1900 */
[----:B------:R-:W-:Y:S01]  /*1380*/  ISETP.NE.AND P1, PT, R14, 0x7b, PT ;  /* 0x0000007b0e00780c */ /* 0x000fe20003f25270 */
[----:B------:R-:W-:-:S05]  /*1390*/  IMAD.MOV.U32 R14, RZ, RZ, 0x1 ;  /* 0x00000001ff0e7424 */ /* 0x000fca00078e00ff */
[----:B0-----:R-:W-:Y:S01]  /*13a0*/  SEL R15, R14, 0x2, !P1 ;  /* 0x000000020e0f7807 */ /* 0x001fe20004800000 */
[----:B--2---:R-:W-:-:S05]  /*13b0*/  @P0 VIADD R19, R18, 0x1 ;  /* 0x0000000112130836 */ /* 0x004fca0000000000 */
[----:B------:R0:W-:Y:S04]  /*13c0*/  @P0 STG.E desc[UR4][R16.64+0xc], R19 ;  /* 0x00000c1310000986 */ /* 0x0001e8000c101904 */
[----:B------:R0:W-:Y:S04]  /*13d0*/  STG.E desc[UR4][R12.64], R15 ;  /* 0x0000000f0c007986 */ /* 0x0001e8000c101904 */
[----:B-1----:R-:W2:Y:S04]  /*13e0*/  LDG.E R21, desc[UR4][R2.64] ;  /* 0x0000000402157981 */ /* 0x002ea8000c1e1900 */
[----:B--2---:R0:W-:Y:S04]  /*13f0*/  STG.E desc[UR4][R12.64+0x4], R21 ;  /* 0x000004150c007986 */ /* 0x0041e8000c101904 */
[----:B------:R-:W2:Y:S02]  /*1400*/  LDG.E R14, desc[UR4][R2.64+0x4] ;  /* 0x00000404020e7981 */ /* 0x000ea4000c1e1900 */
[----:B--2---:R-:W-:-:S05]  /*1410*/  VIADD R23, R14, 0xffffffff ;  /* 0xffffffff0e177836 */ /* 0x004fca0000000000 */
[----:B------:R0:W-:Y:S01]  /*1420*/  STG.E desc[UR4][R2.64+0x8], R23 ;  /* 0x0000081702007986 */ /* 0x0001e2000c101904 */
[----:B------:R-:W-:Y:S05]  /*1430*/  BRA `(.L_x_11) ;  /* 0x0000000800187947 */ /* 0x000fea0003800000 */
.L_x_37:
[----:B------:R-:W0:Y:S01]  /*1440*/  LDC.64 R2, c[0x0][0x3a8] ;  /* 0x0000ea00ff027b82 */ /* 0x000e220000000a00 */
[----:B------:R-:W-:Y:S02]  /*1450*/  IMAD.MOV.U32 R5, RZ, RZ, -0x1 ;  /* 0xffffffffff057424 */ /* 0x000fe400078e00ff */
[----:B0-----:R-:W-:-:S05]  /*1460*/  IMAD.WIDE R2, R10, 0x4, R2 ;  /* 0x000000040a027825 */ /* 0x001fca00078e0202 */
[----:B------:R-:W-:Y:S01]  /*1470*/  STG.E desc[UR4][R2.64], R5 ;  /* 0x0000000502007986 */ /* 0x000fe2000c101904 */
[----:B------:R-:W-:Y:S05]  /*1480*/  EXIT ;  /* 0x000000000000794d */ /* 0x000fea0003800000 */
.L_x_12:
[----:B------:R-:W-:Y:S01]  /*1490*/  ISETP.GT.U32.AND P0, PT, R4, R13, PT ;  /* 0x0000000d0400720c */ /* 0x000fe20003f04070 */
[----:B------:R-:W-:Y:S01]  /*14a0*/  BSSY.RECONVERGENT B5, `(.L_x_38) ;  /* 0x000001c000057945 */ /* 0x000fe20003800200 */
[----:B------:R-:W-:Y:S02]  /*14b0*/  IMAD.MOV.U32 R17, RZ, RZ, R13 ;  /* 0x000000ffff117224 */ /* 0x000fe400078e000d */
[----:B------:R-:W-:-:S13]  /*14c0*/  ISETP.GT.U32.AND.EX P0, PT, R5, RZ, PT, P0 ;  /* 0x000000ff0500720c */ /* 0x000fda0003f04100 */
[----:B------:R-:W-:Y:S05]  /*14d0*/  @!P0 BRA `(.L_x_39) ;  /* 0x0000000000608947 */ /* 0x000fea0003800000 */
[----:B------:R-:W-:-:S07]  /*14e0*/  IMAD.MOV.U32 R17, RZ, RZ, R13 ;  /* 0x000000ffff117224 */ /* 0x000fce00078e000d */
.L_x_41:
[----:B------:R-:W-:-:S05]  /*14f0*/  IADD3 R14, P0, PT, R8, R17, RZ ;  /* 0x00000011080e7210 */ /* 0x000fca0007f1e0ff */
[----:B------:R-:W-:-:S05]  /*1500*/  IMAD.X R15, RZ, RZ, R9, P0 ;  /* 0x000000ffff0f7224 */ /* 0x000fca00000e0609 */
[----:B------:R-:W2:Y:S01]  /*1510*/  LD.E.U8 R14, desc[UR4][R14.64] ;  /* 0x000000040e0e7980 */ /* 0x000ea2000c101100 */
[----:B------:R-:W-:-:S05]  /*1520*/  IMAD.MOV.U32 R19, RZ, RZ, 0x1 ;  /* 0x00000001ff137424 */ /* 0x000fca00078e00ff */
[CC--:B--2---:R-:W-:Y:S02]  /*1530*/  SHF.L.U32 R12, R19.reuse, R14.reuse, RZ ;  /* 0x0000000e130c7219 */ /* 0x0c4fe400000006ff */
[----:B------:R-:W-:Y:S02]  /*1540*/  SHF.L.U64.HI R16, R19, R14, RZ ;  /* 0x0000000e13107219 */ /* 0x000fe400000102ff */
[----:B------:R-:W-:Y:S02]  /*1550*/  LOP3.LUT P0, RZ, R12, 0x2601, RZ, 0xc0, !PT ;  /* 0x000026010cff7812 */ /* 0x000fe4000780c0ff */
[----:B------:R-:W-:Y:S02]  /*1560*/  ISETP.LE.U32.AND P1, PT, R14, 0x3a, PT ;  /* 0x0000003a0e00780c */ /* 0x000fe40003f23070 */
[----:B------:R-:W-:-:S13]  /*1570*/  LOP3.LUT P0, RZ, R16, 0x4001001, RZ, 0xc0, P0 ;  /* 0x0400100110ff7812 */ /* 0x000fda000000c0ff */
[----:B------:R-:W-:Y:S05]  /*1580*/  @P0 BRA P1, `(.L_x_39) ;  /* 0x0000000000340947 */ /* 0x000fea0000800000 */
[----:B------:R-:W-:-:S04]  /*1590*/  ISETP.NE.AND P0, PT, R14, 0x7d, PT ;  /* 0x0000007d0e00780c */ /* 0x000fc80003f05270 */
[----:B------:R-:W-:-:S13]  /*15a0*/  ISETP.EQ.OR P0, PT, R14, 0x5d, !P0 ;  /* 0x0000005d0e00780c */ /* 0x000fda0004702670 */
[----:B------:R-:W-:Y:S05]  /*15b0*/  @P0 BRA `(.L_x_39) ;  /* 0x0000000000280947 */ /* 0x000fea0003800000 */
[----:B------:R-:W-:Y:S02]  /*15c0*/  VIADD R12, R14, 0xffffff81 ;  /* 0xffffff810e0c7836 */ /* 0x000fe40000000000 */
[----:B------:R-:W-:-:S03]  /*15d0*/  IMAD.MOV.U32 R15, RZ, RZ, -0x2 ;  /* 0xfffffffeff0f7424 */ /* 0x000fc600078e00ff */
[----:B------:R-:W-:-:S04]  /*15e0*/  LOP3.LUT R12, R12, 0xff, RZ, 0xc0, !PT ;  /* 0x000000ff0c0c7812 */ /* 0x000fc800078ec0ff */
[----:B------:R-:W-:-:S13]  /*15f0*/  ISETP.GE.U32.AND P0, PT, R12, 0xa1, PT ;  /* 0x000000a10c00780c */ /* 0x000fda0003f06070 */
[----:B------:R-:W-:Y:S05]  /*1600*/  @!P0 BRA `(.L_x_40) ;  /* 0x0000000000b48947 */ /* 0x000fea0003800000 */
[----:B------:R-:W-:-:S05]  /*1610*/  VIADD R17, R17, 0x1 ;  /* 0x0000000111117836 */ /* 0x000fca0000000000 */
[----:B------:R0:W-:Y:S01]  /*1620*/  STG.E desc[UR4][R2.64], R17 ;  /* 0x0000001102007986 */ /* 0x0001e2000c101904 */
[----:B------:R-:W-:-:S04]  /*1630*/  ISETP.GT.U32.AND P0, PT, R4, R17, PT ;  /* 0x000000110400720c */ /* 0x000fc80003f04070 */
[----:B------:R-:W-:-:S13]  /*1640*/  ISETP.GT.U32.AND.EX P0, PT, R5, RZ, PT, P0 ;  /* 0x000000ff0500720c */ /* 0x000fda0003f04100 */
[----:B0-----:R-:W-:Y:S05]  /*1650*/  @P0 BRA `(.L_x_41) ;  /* 0xfffffffc00a40947 */ /* 0x001fea000383ffff */
.L_x_39:
[----:B------:R-:W-:Y:S05]  /*1660*/  BSYNC.RECONVERGENT B5 ;  /* 0x0000000000057941 */ /* 0x000fea0003800200 */
.L_x_38:
[----:B------:R-:W0:Y:S01]  /*1670*/  LDC.64 R20, c[0x0][0x398] ;  /* 0x0000e600ff147b82 */ /* 0x000e220000000a00 */
[----:B------:R-:W-:Y:S01]  /*1680*/  IMAD.MOV.U32 R12, RZ, RZ, R17 ;  /* 0x000000ffff0c7224 */ /* 0x000fe200078e0011 */
[----:B0-----:R-:W-:-:S04]  /*1690*/  ISETP.NE.U32.AND P0, PT, R20, RZ, PT ;  /* 0x000000ff1400720c */ /* 0x001fc80003f05070 */
        /* <DEDUP_REMOVED lines=19> */
[----:B--2---:R0:W-:Y:S04]  /*17d0*/  STG.E desc[UR4][R14.64+0x8], R17 ;  /* 0x000008110e007986 */ /* 0x0041e8000c101904 */
[----:B------:R0:W5:Y:S02]  /*17e0*/  LDG.E R12, desc[UR4][R2.64] ;  /* 0x00000004020c7981 */ /* 0x000164000c1e1900 */
.L_x_42:
[----:B0-----:R-:W2:Y:S01]  /*17f0*/  LDG.E R15, desc[UR4][R2.64+0x8] ;  /* 0x00000804020f7981 */ /* 0x001ea2000c1e1900 */
[----:B-----5:R-:W-:Y:S01]  /*1800*/  VIADD R13, R12, 0xffffffff ;  /* 0xffffffff0c0d7836 */ /* 0x020fe20000000000 */
[----:B------:R-:W-:Y:S01]  /*1810*/  ISETP.EQ.U32.AND P1, PT, R20, RZ, PT ;  /* 0x000000ff1400720c */ /* 0x000fe20003f22070 */
[----:B------:R-:W-:Y:S03]  /*1820*/  BSSY.RECONVERGENT B5, `(.L_x_43) ;  /* 0x0000009000057945 */ /* 0x000fe60003800200 */
[----:B------:R0:W-:Y:S01]  /*1830*/  STG.E desc[UR4][R2.64], R13 ;  /* 0x0000000d02007986 */ /* 0x0001e2000c101904 */
[----:B--2---:R-:W-:-:S04]  /*1840*/  ISETP.NE.AND P0, PT, R15, -0x1, PT ;  /* 0xffffffff0f00780c */ /* 0x004fc80003f05270 */
[----:B------:R-:W-:-:S13]  /*1850*/  ISETP.EQ.OR.EX P0, PT, R21, RZ, !P0, P1 ;  /* 0x000000ff1500720c */ /* 0x000fda0004702710 */
[----:B0-----:R-:W-:Y:S05]  /*1860*/  @P0 BRA `(.L_x_44) ;  /* 0x0000000000100947 */ /* 0x001fea0003800000 */
[----:B------:R-:W-:-:S05]  /*1870*/  IMAD.WIDE R12, R15, 0x10, R6 ;  /* 0x000000100f0c7825 */ /* 0x000fca00078e0206 */
[----:B------:R-:W2:Y:S02]  /*1880*/  LDG.E R14, desc[UR4][R12.64+0xc] ;  /* 0x00000c040c0e7981 */ /* 0x000ea4000c1e1900 */
[----:B--2---:R-:W-:-:S05]  /*1890*/  VIADD R15, R14, 0x1 ;  /* 0x000000010e0f7836 */ /* 0x004fca0000000000 */
[----:B------:R0:W-:Y:S02]  /*18a0*/  STG.E desc[UR4][R12.64+0xc], R15 ;  /* 0x00000c0f0c007986 */ /* 0x0001e4000c101904 */
.L_x_44:
[----:B------:R-:W-:Y:S05]  /*18b0*/  BSYNC.RECONVERGENT B5 ;  /* 0x0000000000057941 */ /* 0x000fea0003800200 */
.L_x_43:
[----:B------:R-:W-:Y:S01]  /*18c0*/  VIADD R11, R11, 0x1 ;  /* 0x000000010b0b7836 */ /* 0x000fe20000000000 */
[----:B------:R-:W-:Y:S06]  /*18d0*/  BRA `(.L_x_11) ;  /* 0x0000000000f07947 */ /* 0x000fec0003800000 */
.L_x_40:
[----:B------:R-:W0:Y:S01]  /*18e0*/  LDC.64 R4, c[0x0][0x3a8] ;  /* 0x0000ea00ff047b82 */ /* 0x000e220000000a00 */
[----:B------:R-:W-:Y:S01]  /*18f0*/  STG.E desc[UR4][R2.64], R13 ;  /* 0x0000000d02007986 */ /* 0x000fe2000c101904 */
[----:B0-----:R-:W-:-:S05]  /*1900*/  IMAD.WIDE R4, R10, 0x4, R4 ;  /* 0x000000040a047825 */ /* 0x001fca00078e0204 */
[----:B------:R-:W-:Y:S01]  /*1910*/  STG.E desc[UR4][R4.64], R15 ;  /* 0x0000000f04007986 */ /* 0x000fe2000c101904 */
[----:B------:R-:W-:Y:S05]  /*1920*/  EXIT ;  /* 0x000000000000794d */ /* 0x000fea0003800000 */
.L_x_36:
[----:B------:R-:W0:Y:S02]  /*1930*/  LDCU.64 UR6, c[0x0][0x398] ;  /* 0x00007300ff0677ac */ /* 0x000e240008000a00 */
[----:B0-----:R-:W-:-:S04]  /*1940*/  UISETP.NE.U32.AND UP0, UPT, UR6, URZ, UPT ;  /* 0x000000ff0600728c */ /* 0x001fc8000bf05070 */
[----:B------:R-:W-:-:S09]  /*1950*/  UISETP.NE.AND.EX UP0, UPT, UR7, URZ, UPT, UP0 ;  /* 0x000000ff0700728c */ /* 0x000fd2000bf05300 */
[----:B------:R-:W-:Y:S05]  /*1960*/  BRA.U !UP0, `(.L_x_11) ;  /* 0x0000000108cc7547 */ /* 0x000fea000b800000 */
[----:B------:R-:W2:Y:S01]  /*1970*/  LDG.E R15, desc[UR4][R2.64+0x4] ;  /* 0x00000404020f7981 */ /* 0x000ea2000c1e1900 */
[----:B------:R-:W-:Y:S01]  /*1980*/  BSSY.RECONVERGENT B5, `(.L_x_45) ;  /* 0x0000021000057945 */ /* 0x000fe20003800200 */
[----:B--2---:R-:W-:-:S05]  /*1990*/  VIADD R17, R15, 0xffffffff ;  /* 0xffffffff0f117836 */ /* 0x004fca0000000000 */
[----:B------:R-:W-:-:S13]  /*19a0*/  ISETP.GE.AND P0, PT, R17, RZ, PT ;  /* 0x000000ff1100720c */ /* 0x000fda0003f06270 */
[----:B------:R-:W-:Y:S05]  /*19b0*/  @!P0 BRA `(.L_x_46) ;  /* 0x0000000000748947 */ /* 0x000fea0003800000 */
.L_x_50:
[----:B------:R-:W-:-:S05]  /*19c0*/  IMAD.WIDE.U32 R12, R17, 0x10, R6 ;  /* 0x00000010110c7825 */ /* 0x000fca00078e0006 */
[----:B------:R-:W2:Y:S01]  /*19d0*/  LDG.E R16, desc[UR4][R12.64+0x4] ;  /* 0x000004040c107981 */ /* 0x000ea2000c1e1900 */
[----:B------:R-:W-:Y:S01]  /*19e0*/  BSSY.RELIABLE B6, `(.L_x_47) ;  /* 0x0000008000067945 */ /* 0x000fe20003800100 */
[----:B--2---:R-:W-:Y:S01]  /*19f0*/  ISETP.NE.AND P0, PT, R16, -0x1, PT ;  /* 0xffffffff1000780c */ /* 0x004fe20003f05270 */
[----:B------:R-:W-:-:S12]  /*1a00*/  IMAD.MOV.U32 R16, RZ, RZ, R17 ;  /* 0x000000ffff107224 */ /* 0x000fd800078e0011 */
[----:B------:R-:W-:Y:S05]  /*1a10*/  @!P0 BRA `(.L_x_48) ;  /* 0x0000000000108947 */ /* 0x000fea0003800000 */
[----:B------:R-:W2:Y:S02]  /*1a20*/  LDG.E R18, desc[UR4][R12.64+0x8] ;  /* 0x000008040c127981 */ /* 0x000ea4000c1e1900 */
[----:B--2---:R-:W-:-:S13]  /*1a30*/  ISETP.NE.AND P0, PT, R18, -0x1, PT ;  /* 0xffffffff1200780c */ /* 0x004fda0003f05270 */
[----:B------:R-:W-:Y:S05]  /*1a40*/  @!P0 BREAK.RELIABLE B6 ;  /* 0x0000000000068942 */ /* 0x000fea0003800100 */
[----:B------:R-:W-:Y:S05]  /*1a50*/  @!P0 BRA `(.L_x_49) ;  /* 0x0000000000208947 */ /* 0x000fea0003800000 */
.L_x_48:
[----:B------:R-:W-:Y:S05]  /*1a60*/  BSYNC.RELIABLE B6 ;  /* 0x0000000000067941 */ /* 0x000fea0003800100 */
.L_x_47:
[C---:B------:R-:W-:Y:S01]  /*1a70*/  ISETP.NE.AND P0, PT, R17.reuse, RZ, PT ;  /* 0x000000ff1100720c */ /* 0x040fe20003f05270 */
[----:B------:R-:W-:Y:S02]  /*1a80*/  VIADD R17, R17, 0xffffffff ;  /* 0xffffffff11117836 */ /* 0x000fe40000000000 */
[----:B------:R-:W-:-:S10]  /*1a90*/  IMAD.MOV.U32 R15, RZ, RZ, R16 ;  /* 0x000000ffff0f7224 */ /* 0x000fd400078e0010 */
[----:B------:R-:W-:Y:S05]  /*1aa0*/  @P0 BRA `(.L_x_50) ;  /* 0xfffffffc00c40947 */ /* 0x000fea000383ffff */
[----:B------:R-:W-:Y:S02]  /*1ab0*/  IMAD.MOV.U32 R17, RZ, RZ, -0x1 ;  /* 0xffffffffff117424 */ /* 0x000fe400078e00ff */
[----:B------:R-:W-:Y:S01]  /*1ac0*/  IMAD.MOV.U32 R15, RZ, RZ, RZ ;  /* 0x000000ffff0f7224 */ /* 0x000fe200078e00ff */
[----:B------:R-:W-:Y:S06]  /*1ad0*/  BRA `(.L_x_46) ;  /* 0x00000000002c7947 */ /* 0x000fec0003800000 */
.L_x_49:
[----:B------:R-:W2:Y:S01]  /*1ae0*/  LDG.E R16, desc[UR4][R12.64] ;  /* 0x000000040c107981 */ /* 0x000ea2000c1e1900 */
[----:B------:R-:W-:Y:S01]  /*1af0*/  IMAD.MOV.U32 R19, RZ, RZ, 0x1 ;  /* 0x00000001ff137424 */ /* 0x000fe200078e00ff */
[----:B------:R-:W-:-:S04]  /*1b00*/  ISETP.NE.AND P0, PT, R14, 0x7d, PT ;  /* 0x0000007d0e00780c */ /* 0x000fc80003f05270 */
[----:B------:R-:W-:-:S04]  /*1b10*/  SEL R19, R19, 0x2, !P0 ;  /* 0x0000000213137807 */ /* 0x000fc80004000000 */
[----:B--2---:R-:W-:-:S13]  /*1b20*/  ISETP.NE.AND P0, PT, R16, R19, PT ;  /* 0x000000131000720c */ /* 0x004fda0003f05270 */
[----:B------:R-:W-:Y:S05]  /*1b30*/  @P0 BRA `(.L_x_51) ;  /* 0x0000000400080947 */ /* 0x000fea0003800000 */
[----:B------:R-:W2:Y:S01]  /*1b40*/  LDG.E R14, desc[UR4][R2.64] ;  /* 0x00000004020e7981 */ /* 0x000ea2000c1e1900 */
[----:B------:R-:W-:-:S05]  /*1b50*/  IMAD.MOV.U32 R21, RZ, RZ, -0x1 ;  /* 0xffffffffff157424 */ /* 0x000fca00078e00ff */
[----:B------:R0:W-:Y:S01]  /*1b60*/  STG.E desc[UR4][R2.64+0x8], R21 ;  /* 0x0000081502007986 */ /* 0x0001e2000c101904 */
[----:B--2---:R-:W-:-:S05]  /*1b70*/  VIADD R19, R14, 0x1 ;  /* 0x000000010e137836 */ /* 0x004fca0000000000 */
[----:B------:R0:W-:Y:S02]  /*1b80*/  STG.E desc[UR4][R12.64+0x8], R19 ;  /* 0x000008130c007986 */ /* 0x0001e4000c101904 */
.L_x_46:
[----:B------:R-:W-:Y:S05]  /*1b90*/  BSYNC.RECONVERGENT B5 ;  /* 0x0000000000057941 */ /* 0x000fea0003800200 */
.L_x_45:
[----:B------:R-:W-:-:S13]  /*1ba0*/  ISETP.NE.AND P0, PT, R15, RZ, PT ;  /* 0x000000ff0f00720c */ /* 0x000fda0003f05270 */
[----:B------:R-:W-:Y:S05]  /*1bb0*/  @!P0 BRA `(.L_x_52) ;  /* 0x0000000000d48947 */ /* 0x000fea0003800000 */
[----:B------:R-:W-:-:S13]  /*1bc0*/  ISETP.GE.AND P0, PT, R17, RZ, PT ;  /* 0x000000ff1100720c */ /* 0x000fda0003f06270 */
[----:B------:R-:W-:Y:S05]  /*1bd0*/  @!P0 BRA `(.L_x_11) ;  /* 0x0000000000308947 */ /* 0x000fea0003800000 */
.L_x_55:
[----:B0-----:R-:W-:-:S05]  /*1be0*/  IMAD.WIDE.U32 R12, R17, 0x10, R6 ;  /* 0x00000010110c7825 */ /* 0x001fca00078e0006 */
[----:B------:R-:W2:Y:S02]  /*1bf0*/  LDG.E R14, desc[UR4][R12.64+0x4] ;  /* 0x000004040c0e7981 */ /* 0x000ea4000c1e1900 */
[----:B--2---:R-:W-:-:S13]  /*1c00*/  ISETP.NE.AND P0, PT, R14, -0x1, PT ;  /* 0xffffffff0e00780c */ /* 0x004fda0003f05270 */
[----:B------:R-:W-:Y:S05]  /*1c10*/  @!P0 BRA `(.L_x_53) ;  /* 0x00000000000c8947 */ /* 0x000fea0003800000 */
[----:B------:R-:W2:Y:S02]  /*1c20*/  LDG.E R12, desc[UR4][R12.64+0x8] ;  /* 0x000008040c0c7981 */ /* 0x000ea4000c1e1900 */
[----:B--2---:R-:W-:-:S13]  /*1c30*/  ISETP.NE.AND P0, PT, R12, -0x1, PT ;  /* 0xffffffff0c00780c */ /* 0x004fda0003f05270 */
[----:B------:R-:W-:Y:S05]  /*1c40*/  @!P0 BRA `(.L_x_54) ;  /* 0x0000000000108947 */ /* 0x000fea0003800000 */
.L_x_53:
[C---:B------:R-:W-:Y:S01]  /*1c50*/  ISETP.NE.AND P0, PT, R17.reuse, RZ, PT ;  /* 0x000000ff1100720c */ /* 0x040fe20003f05270 */
[----:B------:R-:W-:-:S12]  /*1c60*/  VIADD R17, R17, 0xffffffff ;  /* 0xffffffff11117836 */ /* 0x000fd80000000000 */
[----:B------:R-:W-:Y:S05]  /*1c70*/  @P0 BRA `(.L_x_55) ;  /* 0xfffffffc00d80947 */ /* 0x000fea000383ffff */
[----:B------:R-:W-:Y:S05]  /*1c80*/  BRA `(.L_x_11) ;  /* 0x0000000000047947 */ /* 0x000fea0003800000 */
.L_x_54:
[----:B------:R2:W-:Y:S02]  /*1c90*/  STG.E desc[UR4][R2.64+0x8], R17 ;  /* 0x0000081102007986 */ /* 0x0005e4000c101904 */
.L_x_11:
[----:B------:R-:W-:Y:S05]  /*1ca0*/  BSYNC.RELIABLE B3 ;  /* 0x0000000000037941 */ /* 0x000fea0003800100 */
.L_x_8:
[----:B01--4-:R-:W4:Y:S02]  /*1cb0*/  LDG.E R13, desc[UR4][R2.64] ;  /* 0x00000004020d7981 */ /* 0x013f24000c1e1900 */
[----:B----4-:R-:W-:-:S05]  /*1cc0*/  VIADD R13, R13, 0x1 ;  /* 0x000000010d0d7836 */ /* 0x010fca0000000000 */
[----:B------:R0:W-:Y:S01]  /*1cd0*/  STG.E desc[UR4][R2.64], R13 ;  /* 0x0000000d02007986 */ /* 0x0001e2000c101904 */
[----:B------:R-:W-:-:S04]  /*1ce0*/  ISETP.GT.U32.AND P0, PT, R4, R13, PT ;  /* 0x0000000d0400720c */ /* 0x000fc80003f04070 */
[----:B------:R-:W-:-:S13]  /*1cf0*/  ISETP.GT.U32.AND.EX P0, PT, R5, RZ, PT, P0 ;  /* 0x000000ff0500720c */ /* 0x000fda0003f04100 */
[----:B0-----:R-:W-:Y:S05]  /*1d00*/  @P0 BRA `(.L_x_56) ;  /* 0xffffffe4002c0947 */ /* 0x001fea000383ffff */
.L_x_7:
[----:B------:R-:W-:Y:S05]  /*1d10*/  BSYNC.RECONVERGENT B4 ;  /* 0x0000000000047941 */ /* 0x000fea0003800200 */
.L_x_6:
[----:B------:R-:W0:Y:S01]  /*1d20*/  LDCU.64 UR6, c[0x0][0x398] ;  /* 0x00007300ff0677ac */ /* 0x000e220008000a00 */
[----:B------:R-:W-:Y:S01]  /*1d30*/  BSSY.RECONVERGENT B0, `(.L_x_57) ;  /* 0x0000014000007945 */ /* 0x000fe20003800200 */
[----:B0-----:R-:W-:-:S04]  /*1d40*/  UISETP.NE.U32.AND UP0, UPT, UR6, URZ, UPT ;  /* 0x000000ff0600728c */ /* 0x001fc8000bf05070 */
[----:B------:R-:W-:-:S09]  /*1d50*/  UISETP.NE.AND.EX UP0, UPT, UR7, URZ, UPT, UP0 ;  /* 0x000000ff0700728c */ /* 0x000fd2000bf05300 */
[----:B------:R-:W-:Y:S05]  /*1d60*/  BRA.U !UP0, `(.L_x_58) ;  /* 0x0000000108407547 */ /* 0x000fea000b800000 */
[----:B--23--:R-:W2:Y:S02]  /*1d70*/  LDG.E R2, desc[UR4][R2.64+0x4] ;  /* 0x0000040402027981 */ /* 0x00cea4000c1e1900 */
[----:B--2---:R-:W-:-:S05]  /*1d80*/  VIADD R0, R2, 0xffffffff ;  /* 0xffffffff02007836 */ /* 0x004fca0000000000 */
[----:B------:R-:W-:-:S13]  /*1d90*/  ISETP.GE.AND P0, PT, R0, RZ, PT ;  /* 0x000000ff0000720c */ /* 0x000fda0003f06270 */
[----:B------:R-:W-:Y:S05]  /*1da0*/  @!P0 BRA `(.L_x_58) ;  /* 0x0000000000308947 */ /* 0x000fea0003800000 */
.L_x_62:
[----:B------:R-:W-:-:S05]  /*1db0*/  IMAD.WIDE.U32 R2, R0, 0x10, R6 ;  /* 0x0000001000027825 */ /* 0x000fca00078e0006 */
[----:B------:R-:W2:Y:S01]  /*1dc0*/  LDG.E R4, desc[UR4][R2.64+0x4] ;  /* 0x0000040402047981 */ /* 0x000ea2000c1e1900 */
[----:B------:R-:W-:Y:S01]  /*1dd0*/  BSSY.RECONVERGENT B1, `(.L_x_59) ;  /* 0x0000006000017945 */ /* 0x000fe20003800200 */
[----:B--2---:R-:W-:-:S13]  /*1de0*/  ISETP.NE.AND P0, PT, R4, -0x1, PT ;  /* 0xffffffff0400780c */ /* 0x004fda0003f05270 */
[----:B------:R-:W-:Y:S05]  /*1df0*/  @!P0 BRA `(.L_x_60) ;  /* 0x00000000000c8947 */ /* 0x000fea0003800000 */
[----:B------:R-:W2:Y:S02]  /*1e00*/  LDG.E R2, desc[UR4][R2.64+0x8] ;  /* 0x0000080402027981 */ /* 0x000ea4000c1e1900 */
[----:B--2---:R-:W-:-:S13]  /*1e10*/  ISETP.NE.AND P0, PT, R2, -0x1, PT ;  /* 0xffffffff0200780c */ /* 0x004fda0003f05270 */
[----:B------:R-:W-:Y:S05]  /*1e20*/  @!P0 BRA `(.L_x_61) ;  /* 0x0000000000248947 */ /* 0x000fea0003800000 */
.L_x_60:
[----:B------:R-:W-:Y:S05]  /*1e30*/  BSYNC.RECONVERGENT B1 ;  /* 0x0000000000017941 */ /* 0x000fea0003800200 */
.L_x_59:
[C---:B------:R-:W-:Y:S01]  /*1e40*/  ISETP.NE.AND P0, PT, R0.reuse, RZ, PT ;  /* 0x000000ff0000720c */ /* 0x040fe20003f05270 */
[----:B------:R-:W-:-:S12]  /*1e50*/  VIADD R0, R0, 0xffffffff ;  /* 0xffffffff00007836 */ /* 0x000fd80000000000 */
[----:B------:R-:W-:Y:S05]  /*1e60*/  @P0 BRA `(.L_x_62) ;  /* 0xfffffffc00d00947 */ /* 0x000fea000383ffff */
.L_x_58:
[----:B------:R-:W-:Y:S05]  /*1e70*/  BSYNC.RECONVERGENT B0 ;  /* 0x0000000000007941 */ /* 0x000fea0003800200 */
.L_x_57:
[----:B--23--:R-:W0:Y:S02]  /*1e80*/  LDC.64 R2, c[0x0][0x3a8] ;  /* 0x0000ea00ff027b82 */ /* 0x00ce240000000a00 */
[----:B0-----:R-:W-:-:S05]  /*1e90*/  IMAD.WIDE R2, R10, 0x4, R2 ;  /* 0x000000040a027825 */ /* 0x001fca00078e0202 */
[----:B-----5:R-:W-:Y:S01]  /*1ea0*/  STG.E desc[UR4][R2.64], R11 ;  /* 0x0000000b02007986 */ /* 0x020fe2000c101904 */
[----:B------:R-:W-:Y:S05]  /*1eb0*/  EXIT ;  /* 0x000000000000794d */ /* 0x000fea0003800000 */
.L_x_61:
[----:B------:R-:W0:Y:S01]  /*1ec0*/  LDC.64 R2, c[0x0][0x3a8] ;  /* 0x0000ea00ff027b82 */ /* 0x000e220000000a00 */
[----:B------:R-:W-:Y:S02]  /*1ed0*/  IMAD.MOV.U32 R5, RZ, RZ, -0x3 ;  /* 0xfffffffdff057424 */ /* 0x000fe400078e00ff */
[----:B0-----:R-:W-:-:S05]  /*1ee0*/  IMAD.WIDE R2, R10, 0x4, R2 ;  /* 0x000000040a027825 */ /* 0x001fca00078e0202 */
[----:B------:R-:W-:Y:S01]  /*1ef0*/  STG.E desc[UR4][R2.64], R5 ;  /* 0x0000000502007986 */ /* 0x000fe2000c101904 */
[----:B------:R-:W-:Y:S05]  /*1f00*/  EXIT ;  /* 0x000000000000794d */ /* 0x000fea0003800000 */
.L_x_52:
[----:B0-----:R-:W0:Y:S01]  /*1f10*/  LDC.64 R2, c[0x0][0x3a8] ;  /* 0x0000ea00ff027b82 */ /* 0x001e220000000a00 */
[----:B------:R-:W-:Y:S02]  /*1f20*/  IMAD.MOV.U32 R5, RZ, RZ, -0x2 ;  /* 0xfffffffeff057424 */ /* 0x000fe400078e00ff */
[----:B0-----:R-:W-:-:S05]  /*1f30*/  IMAD.WIDE R2, R10, 0x4, R2 ;  /* 0x000000040a027825 */ /* 0x001fca00078e0202 */
[----:B------:R-:W-:Y:S01]  /*1f40*/  STG.E desc[UR4][R2.64], R5 ;  /* 0x0000000502007986 */ /* 0x000fe2000c101904 */
[----:B------:R-:W-:Y:S05]  /*1f50*/  EXIT ;  /* 0x000000000000794d */ /* 0x000fea0003800000 */
.L_x_51:
[----:B------:R-:W0:Y:S01]  /*1f60*/  LDC.64 R2, c[0x0][0x3a8] ;  /* 0x0000ea00ff027b82 */ /* 0x000e220000000a00 */
[----:B------:R-:W-:Y:S02]  /*1f70*/  IMAD.MOV.U32 R5, RZ, RZ, -0x2 ;  /* 0xfffffffeff057424 */ /* 0x000fe400078e00ff */
[----:B0-----:R-:W-:-:S05]  /*1f80*/  IMAD.WIDE R2, R10, 0x4, R2 ;  /* 0x000000040a027825 */ /* 0x001fca00078e0202 */
[----:B------:R-:W-:Y:S01]  /*1f90*/  STG.E desc[UR4][R2.64], R5 ;  /* 0x0000000502007986 */ /* 0x000fe2000c101904 */
[----:B------:R-:W-:Y:S05]  /*1fa0*/  EXIT ;  /* 0x000000000000794d */ /* 0x000fea0003800000 */
.L_x_63:
        /* <DEDUP_REMOVED lines=13> */
.L_x_66:


//--------------------- .nv.shared.reserved.0     --------------------------
	.section	.nv.shared.reserved.0,"aw",@nobits
	.weak		__nv_reservedSMEM_offset_0_alias
	.size		__nv_reservedSMEM_offset_0_alias, 0, 64
	.other		__nv_reservedSMEM_offset_0_alias,@"STO_CUDA_RESERVED_SHARED STV_DEFAULT"
__nv_reservedSMEM_offset_0_alias:
	.zero		0
	.zero		64


//--------------------- .nv.global                --------------------------
	.section	.nv.global,"aw",@nobits
.nv.global:
	.type		_ZN34_INTERNAL_5e1be615_4_k_cu_222ec9db6thrust24THRUST_300001_SM_1000_NS12placeholders2_8E,@object
	.size		_ZN34_INTERNAL_5e1be615_4_k_cu_222ec9db6thrust24THRUST_300001_SM_1000_NS12placeholders2_8E,(_ZN34_INTERNAL_5e1be615_4_k_cu_222ec9db4cuda3std3__436_GLOBAL__N__5e1be615_4_k_cu_222ec9db6ignoreE - _ZN34_INTERNAL_5e1be615_4_k_cu_222ec9db6thrust24THRUST_300001_SM_1000_NS12placeholders2_8E)
_ZN34_INTERNAL_5e1be615_4_k_cu_222ec9db6thrust24THRUST_300001_SM_1000_NS12placeholders2_8E:
	.zero		1
	.type		_ZN34_INTERNAL_5e1be615_4_k_cu_222ec9db4cuda3std3__436_GLOBAL__N__5e1be615_4_k_cu_222ec9db6ignoreE,@object
	.size		_ZN34_INTERNAL_5e1be615_4_k_cu_222ec9db4cuda3std3__436_GLOBAL__N__5e1be615_4_k_cu_222ec9db6ignoreE,(_ZN34_INTERNAL_5e1be615_4_k_cu_222ec9db4cuda3std6ranges3__45__cpo4dataE - _ZN34_INTERNAL_5e1be615_4_k_cu_222ec9db4cuda3std3__436_GLOBAL__N__5e1be615_4_k_cu_222ec9db6ignoreE)
_ZN34_INTERNAL_5e1be615_4_k_cu_222ec9db4cuda3std3__436_GLOBAL__N__5e1be615_4_k_cu_222ec9db6ignoreE:
	.zero		1
	.type		_ZN34_INTERNAL_5e1be615_4_k_cu_222ec9db4cuda3std6ranges3__45__cpo4dataE,@object
	.size		_ZN34_INTERNAL_5e1be615_4_k_cu_222ec9db4cuda3std6ranges3__45__cpo4dataE,(_ZN34_INTERNAL_5e1be615_4_k_cu_222ec9db6thrust24THRUST_300001_SM_1000_NS6system3cpp3parE - _ZN34_INTERNAL_5e1be615_4_k_cu_222ec9db4cuda3std6ranges3__45__cpo4dataE)
_ZN34_INTERNAL_5e1be615_4_k_cu_222ec9db4cuda3std6ranges3__45__cpo4dataE:
	.zero		1
	.type		_ZN34_INTERNAL_5e1be615_4_k_cu_222ec9db6thrust24THRUST_300001_SM_1000_NS6system3cpp3parE,@object
	.size		_ZN34_INTERNAL_5e1be615_4_k_cu_222ec9db6thrust24THRUST_300001_SM_1000_NS6system3cpp3parE,(_ZN34_INTERNAL_5e1be615_4_k_cu_222ec9db4cuda3std3__45__cpo5beginE - _ZN34_INTERNAL_5e1be615_4_k_cu_222ec9db6thrust24THRUST_300001_SM_1000_NS6system3cpp3parE)
_ZN34_INTERNAL_5e1be615_4_k_cu_222ec9db6thrust24THRUST_300001_SM_1000_NS6system3cpp3parE:
	.zero		1
	.type		_ZN34_INTERNAL_5e1be615_4_k_cu_222ec9db4cuda3std3__45__cpo5beginE,@object
	.size		_ZN34_INTERNAL_5e1be615_4_k_cu_222ec9db4cuda3std3__45__cpo5beginE,(_ZN34_INTERNAL_5e1be615_4_k_cu_222ec9db4cuda3std6ranges3__45__cpo5beginE - _ZN34_INTERNAL_5e1be615_4_k_cu_222ec9db4cuda3std3__45__cpo5beginE)
_ZN34_INTERNAL_5e1be615_4_k_cu_222ec9db4cuda3std3__45__cpo5beginE:
	.zero		1
	.type		_ZN34_INTERNAL_5e1be615_4_k_cu_222ec9db4cuda3std6ranges3__45__cpo5beginE,@object
	.size		_ZN34_INTERNAL_5e1be615_4_k_cu_222ec9db4cuda3std6ranges3__45__cpo5beginE,(_ZN34_INTERNAL_5e1be615_4_k_cu_222ec9db6thrust24THRUST_300001_SM_1000_NS6deviceE - _ZN34_INTERNAL_5e1be615_4_k_cu_222ec9db4cuda3std6ranges3__45__cpo5beginE)
_ZN34_INTERNAL_5e1be615_4_k_cu_222ec9db4cuda3std6ranges3__45__cpo5beginE:
	.zero		1
	.type		_ZN34_INTERNAL_5e1be615_4_k_cu_222ec9db6thrust24THRUST_300001_SM_1000_NS6deviceE,@object
	.size		_ZN34_INTERNAL_5e1be615_4_k_cu_222ec9db6thrust24THRUST_300001_SM_1000_NS6deviceE,(_ZN34_INTERNAL_5e1be615_4_k_cu_222ec9db4cuda3std3__47nulloptE - _ZN34_INTERNAL_5e1be615_4_k_cu_222ec9db6thrust24THRUST_300001_SM_1000_NS6deviceE)
_ZN34_INTERNAL_5e1be615_4_k_cu_222ec9db6thrust24THRUST_300001_SM_1000_NS6deviceE:
	.zero		1
	.type		_ZN34_INTERNAL_5e1be615_4_k_cu_222ec9db4cuda3std3__47nulloptE,@object
	.size		_ZN34_INTERNAL_5e1be615_4_k_cu_222ec9db4cuda3std3__47nulloptE,(_ZN34_INTERNAL_5e1be615_4_k_cu_222ec9db4cuda3std6ranges3__45__cpo8distanceE - _ZN34_INTERNAL_5e1be615_4_k_cu_222ec9db4cuda3std3__47nulloptE)
_ZN34_INTERNAL_5e1be615_4_k_cu_222ec9db4cuda3std3__47nulloptE:
	.zero		1
	.type		_ZN34_INTERNAL_5e1be615_4_k_cu_222ec9db4cuda3std6ranges3__45__cpo8distanceE,@object
	.size		_ZN34_INTERNAL_5e1be615_4_k_cu_222ec9db4cuda3std6ranges3__45__cpo8distanceE,(_ZN34_INTERNAL_5e1be615_4_k_cu_222ec9db6thrust24THRUST_300001_SM_1000_NS12placeholders2_4E - _ZN34_INTERNAL_5e1be615_4_k_cu_222ec9db4cuda3std6ranges3__45__cpo8distanceE)
_ZN34_INTERNAL_5e1be615_4_k_cu_222ec9db4cuda3std6ranges3__45__cpo8distanceE:
	.zero		1
	.type		_ZN34_INTERNAL_5e1be615_4_k_cu_222ec9db6thrust24THRUST_300001_SM_1000_NS12placeholders2_4E,@object
	.size		_ZN34_INTERNAL_5e1be615_4_k_cu_222ec9db6thrust24THRUST_300001_SM_1000_NS12placeholders2_4E,(_ZN34_INTERNAL_5e1be615_4_k_cu_222ec9db4cuda3std3__45__cpo6rbeginE - _ZN34_INTERNAL_5e1be615_4_k_cu_222ec9db6thrust24THRUST_300001_SM_1000_NS12placeholders2_4E)
_ZN34_INTERNAL_5e1be615_4_k_cu_222ec9db6thrust24THRUST_300001_SM_1000_NS12placeholders2_4E:
	.zero		1
	.type		_ZN34_INTERNAL_5e1be615_4_k_cu_222ec9db4cuda3std3__45__cpo6rbeginE,@object
	.size		_ZN34_INTERNAL_5e1be615_4_k_cu_222ec9db4cuda3std3__45__cpo6rbeginE,(_ZN34_INTERNAL_5e1be615_4_k_cu_222ec9db4cuda3std6ranges3__45__cpo7advanceE - _ZN34_INTERNAL_5e1be615_4_k_cu_222ec9db4cuda3std3__45__cpo6rbeginE)
_ZN34_INTERNAL_5e1be615_4_k_cu_222ec9db4cuda3std3__45__cpo6rbeginE:
	.zero		1
	.type		_ZN34_INTERNAL_5e1be615_4_k_cu_222ec9db4cuda3std6ranges3__45__cpo7advanceE,@object
	.size		_ZN34_INTERNAL_5e1be615_4_k_cu_222ec9db4cuda3std6ranges3__45__cpo7advanceE,(_ZN34_INTERNAL_5e1be615_4_k_cu_222ec9db6thrust24THRUST_300001_SM_1000_NS12placeholders3_10E - _ZN34_INTERNAL_5e1be615_4_k_cu_222ec9db4cuda3std6ranges3__45__cpo7advanceE)
_ZN34_INTERNAL_5e1be615_4_k_cu_222ec9db4cuda3std6ranges3__45__cpo7advanceE:
	.zero		1
	.type		_ZN34_INTERNAL_5e1be615_4_k_cu_222ec9db6thrust24THRUST_300001_SM_1000_NS12placeholders3_10E,@object
	.size		_ZN34_INTERNAL_5e1be615_4_k_cu_222ec9db6thrust24THRUST_300001_SM_1000_NS12placeholders3_10E,(_ZN34_INTERNAL_5e1be615_4_k_cu_222ec9db4cuda3std3__48in_placeE - _ZN34_INTERNAL_5e1be615_4_k_cu_222ec9db6thrust24THRUST_300001_SM_1000_NS12placeholders3_10E)
_ZN34_INTERNAL_5e1be615_4_k_cu_222ec9db6thrust24THRUST_300001_SM_1000_NS12placeholders3_10E:
	.zero		1
	.type		_ZN34_INTERNAL_5e1be615_4_k_cu_222ec9db4cuda3std3__48in_placeE,@object
	.size		_ZN34_INTERNAL_5e1be615_4_k_cu_222ec9db4cuda3std3__48in_placeE,(_ZN34_INTERNAL_5e1be615_4_k_cu_222ec9db4cuda3std6ranges3__45__cpo4sizeE - _ZN34_INTERNAL_5e1be615_4_k_cu_222ec9db4cuda3std3__48in_placeE)
_ZN34_INTERNAL_5e1be615_4_k_cu_222ec9db4cuda3std3__48in_placeE:
	.zero		1
	.type		_ZN34_INTERNAL_5e1be615_4_k_cu_222ec9db4cuda3std6ranges3__45__cpo4sizeE,@object
	.size		_ZN34_INTERNAL_5e1be615_4_k_cu_222ec9db4cuda3std6ranges3__45__cpo4sizeE,(_ZN34_INTERNAL_5e1be615_4_k_cu_222ec9db6thrust24THRUST_300001_SM_1000_NS12placeholders2_2E - _ZN34_INTERNAL_5e1be615_4_k_cu_222ec9db4cuda3std6ranges3__45__cpo4sizeE)
_ZN34_INTERNAL_5e1be615_4_k_cu_222ec9db4cuda3std6ranges3__45__cpo4sizeE:
	.zero		1
	.type		_ZN34_INTERNAL_5e1be615_4_k_cu_222ec9db6thrust24THRUST_300001_SM_1000_NS12placeholders2_2E,@object
	.size		_ZN34_INTERNAL_5e1be615_4_k_cu_222ec9db6thrust24THRUST_300001_SM_1000_NS12placeholders2_2E,(_ZN34_INTERNAL_5e1be615_4_k_cu_222ec9db4cuda3std3__45__cpo6cbeginE - _ZN34_INTERNAL_5e1be615_4_k_cu_222ec9db6thrust24THRUST_300001_SM_1000_NS12placeholders2_2E)
_ZN34_INTERNAL_5e1be615_4_k_cu_222ec9db6thrust24THRUST_300001_SM_1000_NS12placeholders2_2E:
	.zero		1
	.type		_ZN34_INTERNAL_5e1be615_4_k_cu_222ec9db4cuda3std3__45__cpo6cbeginE,@object
	.size		_ZN34_INTERNAL_5e1be615_4_k_cu_222ec9db4cuda3std3__45__cpo6cbeginE,(_ZN34_INTERNAL_5e1be615_4_k_cu_222ec9db4cuda3std6ranges3__45__cpo6cbeginE - _ZN34_INTERNAL_5e1be615_4_k_cu_222ec9db4cuda3std3__45__cpo6cbeginE)
_ZN34_INTERNAL_5e1be615_4_k_cu_222ec9db4cuda3std3__45__cpo6cbeginE:
	.zero		1
	.type		_ZN34_INTERNAL_5e1be615_4_k_cu_222ec9db4cuda3std6ranges3__45__cpo6cbeginE,@object
	.size		_ZN34_INTERNAL_5e1be615_4_k_cu_222ec9db4cuda3std6ranges3__45__cpo6cbeginE,(_ZN34_INTERNAL_5e1be615_4_k_cu_222ec9db6thrust24THRUST_300001_SM_1000_NS12placeholders2_6E - _ZN34_INTERNAL_5e1be615_4_k_cu_222ec9db4cuda3std6ranges3__45__cpo6cbeginE)
_ZN34_INTERNAL_5e1be615_4_k_cu_222ec9db4cuda3std6ranges3__45__cpo6cbeginE:
	.zero		1
	.type		_ZN34_INTERNAL_5e1be615_4_k_cu_222ec9db6thrust24THRUST_300001_SM_1000_NS12placeholders2_6E,@object
	.size		_ZN34_INTERNAL_5e1be615_4_k_cu_222ec9db6thrust24THRUST_300001_SM_1000_NS12placeholders2_6E,(_ZN34_INTERNAL_5e1be615_4_k_cu_222ec9db4cuda3std3__45__cpo7crbeginE - _ZN34_INTERNAL_5e1be615_4_k_cu_222ec9db6thrust24THRUST_300001_SM_1000_NS12placeholders2_6E)
_ZN34_INTERNAL_5e1be615_4_k_cu_222ec9db6thrust24THRUST_300001_SM_1000_NS12placeholders2_6E:
	.zero		1
	.type		_ZN34_INTERNAL_5e1be615_4_k_cu_222ec9db4cuda3std3__45__cpo7crbeginE,@object
	.size		_ZN34_INTERNAL_5e1be615_4_k_cu_222ec9db4cuda3std3__45__cpo7crbeginE,(_ZN34_INTERNAL_5e1be615_4_k_cu_222ec9db4cuda3std6ranges3__45__cpo4nextE - _ZN34_INTERNAL_5e1be615_4_k_cu_222ec9db4cuda3std3__45__cpo7crbeginE)
_ZN34_INTERNAL_5e1be615_4_k_cu_222ec9db4cuda3std3__45__cpo7crbeginE:
	.zero		1
	.type		_ZN34_INTERNAL_5e1be615_4_k_cu_222ec9db4cuda3std6ranges3__45__cpo4nextE,@object
	.size		_ZN34_INTERNAL_5e1be615_4_k_cu_222ec9db4cuda3std6ranges3__45__cpo4nextE,(_ZN34_INTERNAL_5e1be615_4_k_cu_222ec9db4cuda3std6ranges3__45__cpo4swapE - _ZN34_INTERNAL_5e1be615_4_k_cu_222ec9db4cuda3std6ranges3__45__cpo4nextE)
_ZN34_INTERNAL_5e1be615_4_k_cu_222ec9db4cuda3std6ranges3__45__cpo4nextE:
	.zero		1
	.type		_ZN34_INTERNAL_5e1be615_4_k_cu_222ec9db4cuda3std6ranges3__45__cpo4swapE,@object
	.size		_ZN34_INTERNAL_5e1be615_4_k_cu_222ec9db4cuda3std6ranges3__45__cpo4swapE,(_ZN34_INTERNAL_5e1be615_4_k_cu_222ec9db6thrust24THRUST_300001_SM_1000_NS8cuda_cub10par_nosyncE - _ZN34_INTERNAL_5e1be615_4_k_cu_222ec9db4cuda3std6ranges3__45__cpo4swapE)
_ZN34_INTERNAL_5e1be615_4_k_cu_222ec9db4cuda3std6ranges3__45__cpo4swapE:
	.zero		1
	.type		_ZN34_INTERNAL_5e1be615_4_k_cu_222ec9db6thrust24THRUST_300001_SM_1000_NS8cuda_cub10par_nosyncE,@object
	.size		_ZN34_INTERNAL_5e1be615_4_k_cu_222ec9db6thrust24THRUST_300001_SM_1000_NS8cuda_cub10par_nosyncE,(_ZN34_INTERNAL_5e1be615_4_k_cu_222ec9db6thrust24THRUST_300001_SM_1000_NS3seqE - _ZN34_INTERNAL_5e1be615_4_k_cu_222ec9db6thrust24THRUST_300001_SM_1000_NS8cuda_cub10par_nosyncE)
_ZN34_INTERNAL_5e1be615_4_k_cu_222ec9db6thrust24THRUST_300001_SM_1000_NS8cuda_cub10par_nosyncE:
	.zero		1
	.type		_ZN34_INTERNAL_5e1be615_4_k_cu_222ec9db6thrust24THRUST_300001_SM_1000_NS3seqE,@object
	.size		_ZN34_INTERNAL_5e1be615_4_k_cu_222ec9db6thrust24THRUST_300001_SM_1000_NS3seqE,(_ZN34_INTERNAL_5e1be615_4_k_cu_222ec9db4cuda3std3__420unreachable_sentinelE - _ZN34_INTERNAL_5e1be615_4_k_cu_222ec9db6thrust24THRUST_300001_SM_1000_NS3seqE)
_ZN34_INTERNAL_5e1be615_4_k_cu_222ec9db6thrust24THRUST_300001_SM_1000_NS3seqE:
	.zero		1
	.type		_ZN34_INTERNAL_5e1be615_4_k_cu_222ec9db4cuda3std3__420unreachable_sentinelE,@object
	.size		_ZN34_INTERNAL_5e1be615_4_k_cu_222ec9db4cuda3std3__420unreachable_sentinelE,(_ZN34_INTERNAL_5e1be615_4_k_cu_222ec9db4cuda3std6ranges3__45__cpo5ssizeE - _ZN34_INTERNAL_5e1be615_4_k_cu_222ec9db4cuda3std3__420unreachable_sentinelE)
_ZN34_INTERNAL_5e1be615_4_k_cu_222ec9db4cuda3std3__420unreachable_sentinelE:
	.zero		1
	.type		_ZN34_INTERNAL_5e1be615_4_k_cu_222ec9db4cuda3std6ranges3__45__cpo5ssizeE,@object
	.size		_ZN34_INTERNAL_5e1be615_4_k_cu_222ec9db4cuda3std6ranges3__45__cpo5ssizeE,(_ZN34_INTERNAL_5e1be615_4_k_cu_222ec9db6thrust24THRUST_300001_SM_1000_NS12placeholders2_3E - _ZN34_INTERNAL_5e1be615_4_k_cu_222ec9db4cuda3std6ranges3__45__cpo5ssizeE)
_ZN34_INTERNAL_5e1be615_4_k_cu_222ec9db4cuda3std6ranges3__45__cpo5ssizeE:
	.zero		1
	.type		_ZN34_INTERNAL_5e1be615_4_k_cu_222ec9db6thrust24THRUST_300001_SM_1000_NS12placeholders2_3E,@object
	.size		_ZN34_INTERNAL_5e1be615_4_k_cu_222ec9db6thrust24THRUST_300001_SM_1000_NS12placeholders2_3E,(_ZN34_INTERNAL_5e1be615_4_k_cu_222ec9db4cuda3std3__45__cpo4cendE - _ZN34_INTERNAL_5e1be615_4_k_cu_222ec9db6thrust24THRUST_300001_SM_1000_NS12placeholders2_3E)
_ZN34_INTERNAL_5e1be615_4_k_cu_222ec9db6thrust24THRUST_300001_SM_1000_NS12placeholders2_3E:
	.zero		1
	.type		_ZN34_INTERNAL_5e1be615_4_k_cu_222ec9db4cuda3std3__45__cpo4cendE,@object
	.size		_ZN34_INTERNAL_5e1be615_4_k_cu_222ec9db4cuda3std3__45__cpo4cendE,(_ZN34_INTERNAL_5e1be615_4_k_cu_222ec9db4cuda3std6ranges3__45__cpo4cendE - _ZN34_INTERNAL_5e1be615_4_k_cu_222ec9db4cuda3std3__45__cpo4cendE)
_ZN34_INTERNAL_5e1be615_4_k_cu_222ec9db4cuda3std3__45__cpo4cendE:
	.zero		1
	.type		_ZN34_INTERNAL_5e1be615_4_k_cu_222ec9db4cuda3std6ranges3__45__cpo4cendE,@object
	.size		_ZN34_INTERNAL_5e1be615_4_k_cu_222ec9db4cuda3std6ranges3__45__cpo4cendE,(_ZN34_INTERNAL_5e1be615_4_k_cu_222ec9db6thrust24THRUST_300001_SM_1000_NS12placeholders2_7E - _ZN34_INTERNAL_5e1be615_4_k_cu_222ec9db4cuda3std6ranges3__45__cpo4cendE)
_ZN34_INTERNAL_5e1be615_4_k_cu_222ec9db4cuda3std6ranges3__45__cpo4cendE:
	.zero		1
	.type		_ZN34_INTERNAL_5e1be615_4_k_cu_222ec9db6thrust24THRUST_300001_SM_1000_NS12placeholders2_7E,@object
	.size		_ZN34_INTERNAL_5e1be615_4_k_cu_222ec9db6thrust24THRUST_300001_SM_1000_NS12placeholders2_7E,(_ZN34_INTERNAL_5e1be615_4_k_cu_222ec9db4cuda3std3__45__cpo5crendE - _ZN34_INTERNAL_5e1be615_4_k_cu_222ec9db6thrust24THRUST_300001_SM_1000_NS12placeholders2_7E)
_ZN34_INTERNAL_5e1be615_4_k_cu_222ec9db6thrust24THRUST_300001_SM_1000_NS12placeholders2_7E:
	.zero		1
	.type		_ZN34_INTERNAL_5e1be615_4_k_cu_222ec9db4cuda3std3__45__cpo5crendE,@object
	.size		_ZN34_INTERNAL_5e1be615_4_k_cu_222ec9db4cuda3std3__45__cpo5crendE,(_ZN34_INTERNAL_5e1be615_4_k_cu_222ec9db4cuda3std6ranges3__45__cpo4prevE - _ZN34_INTERNAL_5e1be615_4_k_cu_222ec9db4cuda3std3__45__cpo5crendE)
_ZN34_INTERNAL_5e1be615_4_k_cu_222ec9db4cuda3std3__45__cpo5crendE:
	.zero		1
	.type		_ZN34_INTERNAL_5e1be615_4_k_cu_222ec9db4cuda3std6ranges3__45__cpo4prevE,@object
	.size		_ZN34_INTERNAL_5e1be615_4_k_cu_222ec9db4cuda3std6ranges3__45__cpo4prevE,(_ZN34_INTERNAL_5e1be615_4_k_cu_222ec9db4cuda3std6ranges3__45__cpo9iter_moveE - _ZN34_INTERNAL_5e1be615_4_k_cu_222ec9db4cuda3std6ranges3__45__cpo4prevE)
_ZN34_INTERNAL_5e1be615_4_k_cu_222ec9db4cuda3std6ranges3__45__cpo4prevE:
	.zero		1
	.type		_ZN34_INTERNAL_5e1be615_4_k_cu_222ec9db4cuda3std6ranges3__45__cpo9iter_moveE,@object
	.size		_ZN34_INTERNAL_5e1be615_4_k_cu_222ec9db4cuda3std6ranges3__45__cpo9iter_moveE,(_ZN34_INTERNAL_5e1be615_4_k_cu_222ec9db6thrust24THRUST_300001_SM_1000_NS6system6detail10sequential3seqE - _ZN34_INTERNAL_5e1be615_4_k_cu_222ec9db4cuda3std6ranges3__45__cpo9iter_moveE)
_ZN34_INTERNAL_5e1be615_4_k_cu_222ec9db4cuda3std6ranges3__45__cpo9iter_moveE:
	.zero		1
	.type		_ZN34_INTERNAL_5e1be615_4_k_cu_222ec9db6thrust24THRUST_300001_SM_1000_NS6system6detail10sequential3seqE,@object
	.size		_ZN34_INTERNAL_5e1be615_4_k_cu_222ec9db6thrust24THRUST_300001_SM_1000_NS6system6detail10sequential3seqE,(_ZN34_INTERNAL_5e1be615_4_k_cu_222ec9db6thrust24THRUST_300001_SM_1000_NS12placeholders2_9E - _ZN34_INTERNAL_5e1be615_4_k_cu_222ec9db6thrust24THRUST_300001_SM_1000_NS6system6detail10sequential3seqE)
_ZN34_INTERNAL_5e1be615_4_k_cu_222ec9db6thrust24THRUST_300001_SM_1000_NS6system6detail10sequential3seqE:
	.zero		1
	.type		_ZN34_INTERNAL_5e1be615_4_k_cu_222ec9db6thrust24THRUST_300001_SM_1000_NS12placeholders2_9E,@object
	.size		_ZN34_INTERNAL_5e1be615_4_k_cu_222ec9db6thrust24THRUST_300001_SM_1000_NS12placeholders2_9E,(_ZN34_INTERNAL_5e1be615_4_k_cu_222ec9db4cuda3std3__419piecewise_constructE - _ZN34_INTERNAL_5e1be615_4_k_cu_222ec9db6thrust24THRUST_300001_SM_1000_NS12placeholders2_9E)
_ZN34_INTERNAL_5e1be615_4_k_cu_222ec9db6thrust24THRUST_300001_SM_1000_NS12placeholders2_9E:
	.zero		1
	.type		_ZN34_INTERNAL_5e1be615_4_k_cu_222ec9db4cuda3std3__419piecewise_constructE,@object
	.size		_ZN34_INTERNAL_5e1be615_4_k_cu_222ec9db4cuda3std3__419piecewise_constructE,(_ZN34_INTERNAL_5e1be615_4_k_cu_222ec9db4cuda3std6ranges3__45__cpo5cdataE - _ZN34_INTERNAL_5e1be615_4_k_cu_222ec9db4cuda3std3__419piecewise_constructE)
_ZN34_INTERNAL_5e1be615_4_k_cu_222ec9db4cuda3std3__419piecewise_constructE:
	.zero		1
	.type		_ZN34_INTERNAL_5e1be615_4_k_cu_222ec9db4cuda3std6ranges3__45__cpo5cdataE,@object
	.size		_ZN34_INTERNAL_5e1be615_4_k_cu_222ec9db4cuda3std6ranges3__45__cpo5cdataE,(_ZN34_INTERNAL_5e1be615_4_k_cu_222ec9db6thrust24THRUST_300001_SM_1000_NS12placeholders2_1E - _ZN34_INTERNAL_5e1be615_4_k_cu_222ec9db4cuda3std6ranges3__45__cpo5cdataE)
_ZN34_INTERNAL_5e1be615_4_k_cu_222ec9db4cuda3std6ranges3__45__cpo5cdataE:
	.zero		1
	.type		_ZN34_INTERNAL_5e1be615_4_k_cu_222ec9db6thrust24THRUST_300001_SM_1000_NS12placeholders2_1E,@object
	.size		_ZN34_INTERNAL_5e1be615_4_k_cu_222ec9db6thrust24THRUST_300001_SM_1000_NS12placeholders2_1E,(_ZN34_INTERNAL_5e1be615_4_k_cu_222ec9db4cuda3std3__45__cpo3endE - _ZN34_INTERNAL_5e1be615_4_k_cu_222ec9db6thrust24THRUST_300001_SM_1000_NS12placeholders2_1E)
_ZN34_INTERNAL_5e1be615_4_k_cu_222ec9db6thrust24THRUST_300001_SM_1000_NS12placeholders2_1E:
	.zero		1
	.type		_ZN34_INTERNAL_5e1be615_4_k_cu_222ec9db4cuda3std3__45__cpo3endE,@object
	.size		_ZN34_INTERNAL_5e1be615_4_k_cu_222ec9db4cuda3std3__45__cpo3endE,(_ZN34_INTERNAL_5e1be615_4_k_cu_222ec9db4cuda3std6ranges3__45__cpo3endE - _ZN34_INTERNAL_5e1be615_4_k_cu_222ec9db4cuda3std3__45__cpo3endE)
_ZN34_INTERNAL_5e1be615_4_k_cu_222ec9db4cuda3std3__45__cpo3endE:
	.zero		1
	.type		_ZN34_INTERNAL_5e1be615_4_k_cu_222ec9db4cuda3std6ranges3__45__cpo3endE,@object
	.size		_ZN34_INTERNAL_5e1be615_4_k_cu_222ec9db4cuda3std6ranges3__45__cpo3endE,(_ZN34_INTERNAL_5e1be615_4_k_cu_222ec9db6thrust24THRUST_300001_SM_1000_NS12placeholders2_5E - _ZN34_INTERNAL_5e1be615_4_k_cu_222ec9db4cuda3std6ranges3__45__cpo3endE)
_ZN34_INTERNAL_5e1be615_4_k_cu_222ec9db4cuda3std6ranges3__45__cpo3endE:
	.zero		1
	.type		_ZN34_INTERNAL_5e1be615_4_k_cu_222ec9db6thrust24THRUST_300001_SM_1000_NS12placeholders2_5E,@object
	.size		_ZN34_INTERNAL_5e1be615_4_k_cu_222ec9db6thrust24THRUST_300001_SM_1000_NS12placeholders2_5E,(_ZN34_INTERNAL_5e1be615_4_k_cu_222ec9db4cuda3std3__45__cpo4rendE - _ZN34_INTERNAL_5e1be615_4_k_cu_222ec9db6thrust24THRUST_300001_SM_1000_NS12placeholders2_5E)
_ZN34_INTERNAL_5e1be615_4_k_cu_222ec9db6thrust24THRUST_300001_SM_1000_NS12placeholders2_5E:
	.zero		1
	.type		_ZN34_INTERNAL_5e1be615_4_k_cu_222ec9db4cuda3std3__45__cpo4rendE,@object
	.size		_ZN34_INTERNAL_5e1be615_4_k_cu_222ec9db4cuda3std3__45__cpo4rendE,(_ZN34_INTERNAL_5e1be615_4_k_cu_222ec9db4cuda3std6ranges3__45__cpo9iter_swapE - _ZN34_INTERNAL_5e1be615_4_k_cu_222ec9db4cuda3std3__45__cpo4rendE)
_ZN34_INTERNAL_5e1be615_4_k_cu_222ec9db4cuda3std3__45__cpo4rendE:
	.zero		1
	.type		_ZN34_INTERNAL_5e1be615_4_k_cu_222ec9db4cuda3std6ranges3__45__cpo9iter_swapE,@object
	.size		_ZN34_INTERNAL_5e1be615_4_k_cu_222ec9db4cuda3std6ranges3__45__cpo9iter_swapE,(_ZN34_INTERNAL_5e1be615_4_k_cu_222ec9db4cuda3std3__48unexpectE - _ZN34_INTERNAL_5e1be615_4_k_cu_222ec9db4cuda3std6ranges3__45__cpo9iter_swapE)
_ZN34_INTERNAL_5e1be615_4_k_cu_222ec9db4cuda3std6ranges3__45__cpo9iter_swapE:
	.zero		1
	.type		_ZN34_INTERNAL_5e1be615_4_k_cu_222ec9db4cuda3std3__48unexpectE,@object
	.size		_ZN34_INTERNAL_5e1be615_4_k_cu_222ec9db4cuda3std3__48unexpectE,(_ZN34_INTERNAL_5e1be615_4_k_cu_222ec9db6thrust24THRUST_300001_SM_1000_NS8cuda_cub3parE - _ZN34_INTERNAL_5e1be615_4_k_cu_222ec9db4cuda3std3__48unexpectE)
_ZN34_INTERNAL_5e1be615_4_k_cu_222ec9db4cuda3std3__48unexpectE:
	.zero		1
	.type		_ZN34_INTERNAL_5e1be615_4_k_cu_222ec9db6thrust24THRUST_300001_SM_1000_NS8cuda_cub3parE,@object
	.size		_ZN34_INTERNAL_5e1be615_4_k_cu_222ec9db6thrust24THRUST_300001_SM_1000_NS8cuda_cub3parE,(.L_29 - _ZN34_INTERNAL_5e1be615_4_k_cu_222ec9db6thrust24THRUST_300001_SM_1000_NS8cuda_cub3parE)
_ZN34_INTERNAL_5e1be615_4_k_cu_222ec9db6thrust24THRUST_300001_SM_1000_NS8cuda_cub3parE:
	.zero		1
.L_29:


//--------------------- .nv.constant0._ZN3cub18CUB_300001_SM_10006detail11EmptyKernelIvEEvv --------------------------
	.section	.nv.constant0._ZN3cub18CUB_300001_SM_10006detail11EmptyKernelIvEEvv,"a",@progbits
	.sectionflags	@""
	.align	4
.nv.constant0._ZN3cub18CUB_300001_SM_10006detail11EmptyKernelIvEEvv:
	.zero		896


//--------------------- .nv.constant0.jsmn_init   --------------------------
	.section	.nv.constant0.jsmn_init,"a",@progbits
	.sectionflags	@""
	.align	4
.nv.constant0.jsmn_init:
	.zero		908


//--------------------- .nv.constant0.jsmn_parse  --------------------------
	.section	.nv.constant0.jsmn_parse,"a",@progbits
	.sectionflags	@""
	.align	4
.nv.constant0.jsmn_parse:
	.zero		944


//--------------------- SYMBOLS --------------------------

	.type		.nv.reservedSmem.offset0,@object
	.size		.nv.reservedSmem.offset0,0x4
